//
// Generated by NVIDIA NVVM Compiler
//
// Compiler Build ID: CL-36424714
// Cuda compilation tools, release 13.0, V13.0.88
// Based on NVVM 20.0.0
//

.version 9.0
.target sm_100
.address_size 64

	// .globl	_Z17MatrixMult_DevicePKfS0_Pfi

.visible .entry _Z17MatrixMult_DevicePKfS0_Pfi(
	.param .u64 .ptr .align 1 _Z17MatrixMult_DevicePKfS0_Pfi_param_0,
	.param .u64 .ptr .align 1 _Z17MatrixMult_DevicePKfS0_Pfi_param_1,
	.param .u64 .ptr .align 1 _Z17MatrixMult_DevicePKfS0_Pfi_param_2,
	.param .u32 _Z17MatrixMult_DevicePKfS0_Pfi_param_3
)
{
	.reg .pred 	%p<10>;
	.reg .b32 	%r<81>;
	.reg .b32 	%f<67>;
	.reg .b64 	%rd<48>;

	ld.param.u64 	%rd5, [_Z17MatrixMult_DevicePKfS0_Pfi_param_0];
	ld.param.u64 	%rd6, [_Z17MatrixMult_DevicePKfS0_Pfi_param_1];
	ld.param.u64 	%rd4, [_Z17MatrixMult_DevicePKfS0_Pfi_param_2];
	ld.param.u32 	%r44, [_Z17MatrixMult_DevicePKfS0_Pfi_param_3];
	cvta.to.global.u64 	%rd1, %rd6;
	cvta.to.global.u64 	%rd2, %rd5;
	mov.u32 	%r45, %tid.x;
	mov.u32 	%r46, %ctaid.x;
	mov.u32 	%r47, %ntid.x;
	mad.lo.s32 	%r1, %r46, %r47, %r45;
	mov.u32 	%r2, %tid.y;
	mov.u32 	%r48, %ctaid.y;
	mov.u32 	%r49, %ntid.y;
	mul.lo.s32 	%r3, %r48, %r49;
	add.s32 	%r50, %r3, %r2;
	max.s32 	%r51, %r1, %r50;
	setp.ge.s32 	%p1, %r51, %r44;
	@%p1 bra 	$L__BB0_13;
	mul.lo.s32 	%r5, %r44, %r1;
	and.b32  	%r6, %r44, 7;
	setp.lt.u32 	%p2, %r44, 8;
	mov.f32 	%f66, 0f00000000;
	mov.b32 	%r79, 0;
	@%p2 bra 	$L__BB0_4;
	and.b32  	%r79, %r44, 2147483640;
	neg.s32 	%r77, %r79;
	shl.b32 	%r9, %r44, 3;
	mad.lo.s32 	%r75, %r44, 7, %r50;
	mad.lo.s32 	%r74, %r44, 6, %r50;
	mad.lo.s32 	%r73, %r44, 5, %r50;
	shl.b32 	%r53, %r44, 2;
	add.s32 	%r72, %r50, %r53;
	mad.lo.s32 	%r71, %r44, 3, %r50;
	shl.b32 	%r54, %r44, 1;
	add.s32 	%r70, %r50, %r54;
	add.s64 	%rd3, %rd1, 16;
	add.s32 	%r55, %r2, %r44;
	add.s32 	%r68, %r55, %r3;
	mov.f32 	%f66, 0f00000000;
	mov.u32 	%r69, %r5;
	mov.u32 	%r76, %r50;
$L__BB0_3:
	.pragma "nounroll";
	mul.wide.s32 	%rd7, %r69, 4;
	add.s64 	%rd8, %rd3, %rd7;
	mul.wide.u32 	%rd9, %r76, 4;
	add.s64 	%rd10, %rd2, %rd9;
	ld.global.f32 	%f16, [%rd10];
	ld.global.f32 	%f17, [%rd8+-16];
	fma.rn.f32 	%f18, %f16, %f17, %f66;
	mul.wide.u32 	%rd11, %r68, 4;
	add.s64 	%rd12, %rd2, %rd11;
	ld.global.f32 	%f19, [%rd12];
	ld.global.f32 	%f20, [%rd8+-12];
	fma.rn.f32 	%f21, %f19, %f20, %f18;
	mul.wide.u32 	%rd13, %r70, 4;
	add.s64 	%rd14, %rd2, %rd13;
	ld.global.f32 	%f22, [%rd14];
	ld.global.f32 	%f23, [%rd8+-8];
	fma.rn.f32 	%f24, %f22, %f23, %f21;
	mul.wide.u32 	%rd15, %r71, 4;
	add.s64 	%rd16, %rd2, %rd15;
	ld.global.f32 	%f25, [%rd16];
	ld.global.f32 	%f26, [%rd8+-4];
	fma.rn.f32 	%f27, %f25, %f26, %f24;
	mul.wide.u32 	%rd17, %r72, 4;
	add.s64 	%rd18, %rd2, %rd17;
	ld.global.f32 	%f28, [%rd18];
	ld.global.f32 	%f29, [%rd8];
	fma.rn.f32 	%f30, %f28, %f29, %f27;
	mul.wide.u32 	%rd19, %r73, 4;
	add.s64 	%rd20, %rd2, %rd19;
	ld.global.f32 	%f31, [%rd20];
	ld.global.f32 	%f32, [%rd8+4];
	fma.rn.f32 	%f33, %f31, %f32, %f30;
	mul.wide.u32 	%rd21, %r74, 4;
	add.s64 	%rd22, %rd2, %rd21;
	ld.global.f32 	%f34, [%rd22];
	ld.global.f32 	%f35, [%rd8+8];
	fma.rn.f32 	%f36, %f34, %f35, %f33;
	mul.wide.u32 	%rd23, %r75, 4;
	add.s64 	%rd24, %rd2, %rd23;
	ld.global.f32 	%f37, [%rd24];
	ld.global.f32 	%f38, [%rd8+12];
	fma.rn.f32 	%f66, %f37, %f38, %f36;
	add.s32 	%r77, %r77, 8;
	add.s32 	%r76, %r76, %r9;
	add.s32 	%r75, %r75, %r9;
	add.s32 	%r74, %r74, %r9;
	add.s32 	%r73, %r73, %r9;
	add.s32 	%r72, %r72, %r9;
	add.s32 	%r71, %r71, %r9;
	add.s32 	%r70, %r70, %r9;
	add.s32 	%r69, %r69, 8;
	add.s32 	%r68, %r68, %r9;
	setp.ne.s32 	%p3, %r77, 0;
	@%p3 bra 	$L__BB0_3;
$L__BB0_4:
	setp.eq.s32 	%p4, %r6, 0;
	@%p4 bra 	$L__BB0_12;
	and.b32  	%r38, %r44, 3;
	setp.lt.u32 	%p5, %r6, 4;
	@%p5 bra 	$L__BB0_7;
	mad.lo.s32 	%r56, %r79, %r44, %r50;
	mul.wide.u32 	%rd25, %r56, 4;
	add.s64 	%rd26, %rd2, %rd25;
	ld.global.f32 	%f40, [%rd26];
	add.s32 	%r57, %r79, %r5;
	mul.wide.s32 	%rd27, %r57, 4;
	add.s64 	%rd28, %rd1, %rd27;
	ld.global.f32 	%f41, [%rd28];
	fma.rn.f32 	%f42, %f40, %f41, %f66;
	add.s32 	%r58, %r56, %r44;
	mul.wide.u32 	%rd29, %r58, 4;
	add.s64 	%rd30, %rd2, %rd29;
	ld.global.f32 	%f43, [%rd30];
	ld.global.f32 	%f44, [%rd28+4];
	fma.rn.f32 	%f45, %f43, %f44, %f42;
	add.s32 	%r59, %r58, %r44;
	mul.wide.u32 	%rd31, %r59, 4;
	add.s64 	%rd32, %rd2, %rd31;
	ld.global.f32 	%f46, [%rd32];
	ld.global.f32 	%f47, [%rd28+8];
	fma.rn.f32 	%f48, %f46, %f47, %f45;
	add.s32 	%r60, %r59, %r44;
	mul.wide.u32 	%rd33, %r60, 4;
	add.s64 	%rd34, %rd2, %rd33;
	ld.global.f32 	%f49, [%rd34];
	ld.global.f32 	%f50, [%rd28+12];
	fma.rn.f32 	%f66, %f49, %f50, %f48;
	add.s32 	%r79, %r79, 4;
$L__BB0_7:
	setp.eq.s32 	%p6, %r38, 0;
	@%p6 bra 	$L__BB0_12;
	setp.eq.s32 	%p7, %r38, 1;
	@%p7 bra 	$L__BB0_10;
	mad.lo.s32 	%r61, %r79, %r44, %r50;
	mul.wide.u32 	%rd35, %r61, 4;
	add.s64 	%rd36, %rd2, %rd35;
	ld.global.f32 	%f52, [%rd36];
	add.s32 	%r62, %r79, %r5;
	mul.wide.s32 	%rd37, %r62, 4;
	add.s64 	%rd38, %rd1, %rd37;
	ld.global.f32 	%f53, [%rd38];
	fma.rn.f32 	%f54, %f52, %f53, %f66;
	add.s32 	%r63, %r61, %r44;
	mul.wide.u32 	%rd39, %r63, 4;
	add.s64 	%rd40, %rd2, %rd39;
	ld.global.f32 	%f55, [%rd40];
	ld.global.f32 	%f56, [%rd38+4];
	fma.rn.f32 	%f66, %f55, %f56, %f54;
	add.s32 	%r79, %r79, 2;
$L__BB0_10:
	and.b32  	%r64, %r44, 1;
	setp.eq.b32 	%p8, %r64, 1;
	not.pred 	%p9, %p8;
	@%p9 bra 	$L__BB0_12;
	mad.lo.s32 	%r65, %r79, %r44, %r50;
	mul.wide.u32 	%rd41, %r65, 4;
	add.s64 	%rd42, %rd2, %rd41;
	ld.global.f32 	%f57, [%rd42];
	add.s32 	%r66, %r79, %r5;
	mul.wide.s32 	%rd43, %r66, 4;
	add.s64 	%rd44, %rd1, %rd43;
	ld.global.f32 	%f58, [%rd44];
	fma.rn.f32 	%f66, %f57, %f58, %f66;
$L__BB0_12:
	add.s32 	%r67, %r5, %r50;
	cvta.to.global.u64 	%rd45, %rd4;
	mul.wide.s32 	%rd46, %r67, 4;
	add.s64 	%rd47, %rd45, %rd46;
	st.global.f32 	[%rd47], %f66;
$L__BB0_13:
	ret;

}
	// .globl	_Z13MatrixAddOneNPKfPfi
.visible .entry _Z13MatrixAddOneNPKfPfi(
	.param .u64 .ptr .align 1 _Z13MatrixAddOneNPKfPfi_param_0,
	.param .u64 .ptr .align 1 _Z13MatrixAddOneNPKfPfi_param_1,
	.param .u32 _Z13MatrixAddOneNPKfPfi_param_2
)
{
	.reg .pred 	%p<10>;
	.reg .b32 	%r<120>;
	.reg .b32 	%f<82>;
	.reg .b64 	%rd<65>;

	ld.param.u64 	%rd3, [_Z13MatrixAddOneNPKfPfi_param_0];
	ld.param.u64 	%rd2, [_Z13MatrixAddOneNPKfPfi_param_1];
	ld.param.u32 	%r71, [_Z13MatrixAddOneNPKfPfi_param_2];
	cvta.to.global.u64 	%rd1, %rd3;
	mov.u32 	%r72, %tid.x;
	mov.u32 	%r73, %ctaid.x;
	mov.u32 	%r74, %ntid.x;
	mad.lo.s32 	%r75, %r73, %r74, %r72;
	mov.u32 	%r1, %tid.y;
	mov.u32 	%r76, %ctaid.y;
	mov.u32 	%r77, %ntid.y;
	mul.lo.s32 	%r2, %r76, %r77;
	add.s32 	%r78, %r2, %r1;
	max.s32 	%r79, %r75, %r78;
	setp.ge.s32 	%p1, %r79, %r71;
	@%p1 bra 	$L__BB1_14;
	add.s32 	%r81, %r71, -1;
	and.b32  	%r4, %r71, 15;
	setp.lt.u32 	%p2, %r81, 15;
	mov.f32 	%f81, 0f00000000;
	mov.b32 	%r116, 0;
	@%p2 bra 	$L__BB1_4;
	and.b32  	%r116, %r71, 2147483632;
	neg.s32 	%r114, %r116;
	add.s32 	%r82, %r1, %r71;
	add.s32 	%r113, %r82, %r2;
	shl.b32 	%r8, %r71, 4;
	shl.b32 	%r83, %r71, 1;
	add.s32 	%r112, %r78, %r83;
	mad.lo.s32 	%r111, %r71, 3, %r78;
	shl.b32 	%r84, %r71, 2;
	add.s32 	%r110, %r78, %r84;
	mad.lo.s32 	%r109, %r71, 5, %r78;
	mad.lo.s32 	%r108, %r71, 6, %r78;
	mad.lo.s32 	%r107, %r71, 7, %r78;
	shl.b32 	%r85, %r71, 3;
	add.s32 	%r106, %r78, %r85;
	mad.lo.s32 	%r105, %r71, 9, %r78;
	mad.lo.s32 	%r104, %r71, 10, %r78;
	mad.lo.s32 	%r103, %r71, 11, %r78;
	mad.lo.s32 	%r102, %r71, 12, %r78;
	mad.lo.s32 	%r101, %r71, 13, %r78;
	mad.lo.s32 	%r100, %r71, 14, %r78;
	mad.lo.s32 	%r99, %r71, 15, %r78;
	mov.f32 	%f81, 0f00000000;
	mov.u32 	%r98, %r78;
$L__BB1_3:
	.pragma "nounroll";
	mul.wide.u32 	%rd4, %r98, 4;
	add.s64 	%rd5, %rd1, %rd4;
	ld.global.f32 	%f17, [%rd5];
	add.f32 	%f18, %f81, %f17;
	mul.wide.u32 	%rd6, %r113, 4;
	add.s64 	%rd7, %rd1, %rd6;
	ld.global.f32 	%f19, [%rd7];
	add.f32 	%f20, %f18, %f19;
	mul.wide.u32 	%rd8, %r112, 4;
	add.s64 	%rd9, %rd1, %rd8;
	ld.global.f32 	%f21, [%rd9];
	add.f32 	%f22, %f20, %f21;
	mul.wide.u32 	%rd10, %r111, 4;
	add.s64 	%rd11, %rd1, %rd10;
	ld.global.f32 	%f23, [%rd11];
	add.f32 	%f24, %f22, %f23;
	mul.wide.u32 	%rd12, %r110, 4;
	add.s64 	%rd13, %rd1, %rd12;
	ld.global.f32 	%f25, [%rd13];
	add.f32 	%f26, %f24, %f25;
	mul.wide.u32 	%rd14, %r109, 4;
	add.s64 	%rd15, %rd1, %rd14;
	ld.global.f32 	%f27, [%rd15];
	add.f32 	%f28, %f26, %f27;
	mul.wide.u32 	%rd16, %r108, 4;
	add.s64 	%rd17, %rd1, %rd16;
	ld.global.f32 	%f29, [%rd17];
	add.f32 	%f30, %f28, %f29;
	mul.wide.u32 	%rd18, %r107, 4;
	add.s64 	%rd19, %rd1, %rd18;
	ld.global.f32 	%f31, [%rd19];
	add.f32 	%f32, %f30, %f31;
	mul.wide.u32 	%rd20, %r106, 4;
	add.s64 	%rd21, %rd1, %rd20;
	ld.global.f32 	%f33, [%rd21];
	add.f32 	%f34, %f32, %f33;
	mul.wide.u32 	%rd22, %r105, 4;
	add.s64 	%rd23, %rd1, %rd22;
	ld.global.f32 	%f35, [%rd23];
	add.f32 	%f36, %f34, %f35;
	mul.wide.u32 	%rd24, %r104, 4;
	add.s64 	%rd25, %rd1, %rd24;
	ld.global.f32 	%f37, [%rd25];
	add.f32 	%f38, %f36, %f37;
	mul.wide.u32 	%rd26, %r103, 4;
	add.s64 	%rd27, %rd1, %rd26;
	ld.global.f32 	%f39, [%rd27];
	add.f32 	%f40, %f38, %f39;
	mul.wide.u32 	%rd28, %r102, 4;
	add.s64 	%rd29, %rd1, %rd28;
	ld.global.f32 	%f41, [%rd29];
	add.f32 	%f42, %f40, %f41;
	mul.wide.u32 	%rd30, %r101, 4;
	add.s64 	%rd31, %rd1, %rd30;
	ld.global.f32 	%f43, [%rd31];
	add.f32 	%f44, %f42, %f43;
	mul.wide.u32 	%rd32, %r100, 4;
	add.s64 	%rd33, %rd1, %rd32;
	ld.global.f32 	%f45, [%rd33];
	add.f32 	%f46, %f44, %f45;
	mul.wide.u32 	%rd34, %r99, 4;
	add.s64 	%rd35, %rd1, %rd34;
	ld.global.f32 	%f47, [%rd35];
	add.f32 	%f81, %f46, %f47;
	add.s32 	%r114, %r114, 16;
	add.s32 	%r113, %r113, %r8;
	add.s32 	%r112, %r112, %r8;
	add.s32 	%r111, %r111, %r8;
	add.s32 	%r110, %r110, %r8;
	add.s32 	%r109, %r109, %r8;
	add.s32 	%r108, %r108, %r8;
	add.s32 	%r107, %r107, %r8;
	add.s32 	%r106, %r106, %r8;
	add.s32 	%r105, %r105, %r8;
	add.s32 	%r104, %r104, %r8;
	add.s32 	%r103, %r103, %r8;
	add.s32 	%r102, %r102, %r8;
	add.s32 	%r101, %r101, %r8;
	add.s32 	%r100, %r100, %r8;
	add.s32 	%r99, %r99, %r8;
	add.s32 	%r98, %r98, %r8;
	setp.ne.s32 	%p3, %r114, 0;
	@%p3 bra 	$L__BB1_3;
$L__BB1_4:
	setp.eq.s32 	%p4, %r4, 0;
	@%p4 bra 	$L__BB1_13;
	and.b32  	%r58, %r71, 7;
	setp.lt.u32 	%p5, %r4, 8;
	@%p5 bra 	$L__BB1_7;
	mad.lo.s32 	%r86, %r116, %r71, %r78;
	mul.wide.u32 	%rd36, %r86, 4;
	add.s64 	%rd37, %rd1, %rd36;
	ld.global.f32 	%f49, [%rd37];
	add.f32 	%f50, %f81, %f49;
	add.s32 	%r87, %r86, %r71;
	mul.wide.u32 	%rd38, %r87, 4;
	add.s64 	%rd39, %rd1, %rd38;
	ld.global.f32 	%f51, [%rd39];
	add.f32 	%f52, %f50, %f51;
	add.s32 	%r88, %r87, %r71;
	mul.wide.u32 	%rd40, %r88, 4;
	add.s64 	%rd41, %rd1, %rd40;
	ld.global.f32 	%f53, [%rd41];
	add.f32 	%f54, %f52, %f53;
	add.s32 	%r89, %r88, %r71;
	mul.wide.u32 	%rd42, %r89, 4;
	add.s64 	%rd43, %rd1, %rd42;
	ld.global.f32 	%f55, [%rd43];
	add.f32 	%f56, %f54, %f55;
	add.s32 	%r90, %r89, %r71;
	mul.wide.u32 	%rd44, %r90, 4;
	add.s64 	%rd45, %rd1, %rd44;
	ld.global.f32 	%f57, [%rd45];
	add.f32 	%f58, %f56, %f57;
	add.s32 	%r91, %r90, %r71;
	mul.wide.u32 	%rd46, %r91, 4;
	add.s64 	%rd47, %rd1, %rd46;
	ld.global.f32 	%f59, [%rd47];
	add.f32 	%f60, %f58, %f59;
	add.s32 	%r92, %r91, %r71;
	mul.wide.u32 	%rd48, %r92, 4;
	add.s64 	%rd49, %rd1, %rd48;
	ld.global.f32 	%f61, [%rd49];
	add.f32 	%f62, %f60, %f61;
	add.s32 	%r93, %r92, %r71;
	mul.wide.u32 	%rd50, %r93, 4;
	add.s64 	%rd51, %rd1, %rd50;
	ld.global.f32 	%f63, [%rd51];
	add.f32 	%f81, %f62, %f63;
	add.s32 	%r116, %r116, 8;
$L__BB1_7:
	setp.eq.s32 	%p6, %r58, 0;
	@%p6 bra 	$L__BB1_13;
	and.b32  	%r61, %r71, 3;
	setp.lt.u32 	%p7, %r58, 4;
	@%p7 bra 	$L__BB1_10;
	mad.lo.s32 	%r94, %r116, %r71, %r78;
	mul.wide.u32 	%rd52, %r94, 4;
	add.s64 	%rd53, %rd1, %rd52;
	ld.global.f32 	%f65, [%rd53];
	add.f32 	%f66, %f81, %f65;
	add.s32 	%r95, %r94, %r71;
	mul.wide.u32 	%rd54, %r95, 4;
	add.s64 	%rd55, %rd1, %rd54;
	ld.global.f32 	%f67, [%rd55];
	add.f32 	%f68, %f66, %f67;
	add.s32 	%r96, %r95, %r71;
	mul.wide.u32 	%rd56, %r96, 4;
	add.s64 	%rd57, %rd1, %rd56;
	ld.global.f32 	%f69, [%rd57];
	add.f32 	%f70, %f68, %f69;
	add.s32 	%r97, %r96, %r71;
	mul.wide.u32 	%rd58, %r97, 4;
	add.s64 	%rd59, %rd1, %rd58;
	ld.global.f32 	%f71, [%rd59];
	add.f32 	%f81, %f70, %f71;
	add.s32 	%r116, %r116, 4;
$L__BB1_10:
	setp.eq.s32 	%p8, %r61, 0;
	@%p8 bra 	$L__BB1_13;
	mad.lo.s32 	%r119, %r116, %r71, %r78;
	neg.s32 	%r118, %r61;
$L__BB1_12:
	.pragma "nounroll";
	mul.wide.u32 	%rd60, %r119, 4;
	add.s64 	%rd61, %rd1, %rd60;
	ld.global.f32 	%f72, [%rd61];
	add.f32 	%f81, %f81, %f72;
	add.s32 	%r119, %r119, %r71;
	add.s32 	%r118, %r118, 1;
	setp.ne.s32 	%p9, %r118, 0;
	@%p9 bra 	$L__BB1_12;
$L__BB1_13:
	cvta.to.global.u64 	%rd62, %rd2;
	mul.wide.u32 	%rd63, %r78, 4;
	add.s64 	%rd64, %rd62, %rd63;
	st.global.f32 	[%rd64], %f81;
$L__BB1_14:
	ret;

}
	// .globl	_Z14MatrixAddTotalPKfPfi
.visible .entry _Z14MatrixAddTotalPKfPfi(
	.param .u64 .ptr .align 1 _Z14MatrixAddTotalPKfPfi_param_0,
	.param .u64 .ptr .align 1 _Z14MatrixAddTotalPKfPfi_param_1,
	.param .u32 _Z14MatrixAddTotalPKfPfi_param_2
)
{
	.reg .pred 	%p<2>;
	.reg .b32 	%r<14>;
	.reg .b32 	%f<3>;
	.reg .b64 	%rd<7>;

	ld.param.u64 	%rd1, [_Z14MatrixAddTotalPKfPfi_param_0];
	ld.param.u64 	%rd2, [_Z14MatrixAddTotalPKfPfi_param_1];
	ld.param.u32 	%r2, [_Z14MatrixAddTotalPKfPfi_param_2];
	mov.u32 	%r4, %tid.x;
	mov.u32 	%r5, %ctaid.x;
	mov.u32 	%r6, %ntid.x;
	mad.lo.s32 	%r1, %r5, %r6, %r4;
	mov.u32 	%r7, %tid.y;
	mov.u32 	%r8, %ctaid.y;
	mov.u32 	%r9, %ntid.y;
	mad.lo.s32 	%r10, %r8, %r9, %r7;
	max.s32 	%r12, %r1, %r10;
	setp.ge.s32 	%p1, %r12, %r2;
	@%p1 bra 	$L__BB2_2;
	cvta.to.global.u64 	%rd3, %rd2;
	cvta.to.global.u64 	%rd4, %rd1;
	mov.b32 	%r13, 0;
	st.global.u32 	[%rd3], %r13;
	bar.sync 	0;
	mul.wide.s32 	%rd5, %r1, 4;
	add.s64 	%rd6, %rd4, %rd5;
	ld.global.f32 	%f1, [%rd6];
	atom.global.add.f32 	%f2, [%rd3], %f1;
	bar.sync 	0;
$L__BB2_2:
	ret;

}


// ===== COMPILED SASS (sm_100) =====

	.target	sm_100

	.elftype	@"ET_EXEC"


//--------------------- .note.nv.tkinfo           --------------------------
	.section	.note.nv.tkinfo,"",@"SHT_NOTE"
	.sectionflags	@"SHF_NOTE_NV_TKINFO"
	.tkinfo
        /*0018*/ 	.word	0x00000002
        /*0030*/ 	.string	""
        /*0030*/ 	.string	"ptxas"
        /*0030*/ 	.string	"Cuda compilation tools, release 13.0, V13.0.88"
        /*0030*/ 	.string	"Build cuda_13.0.r13.0/compiler.36424714_0"
        /*0030*/ 	.string	"-arch sm_100 -m 64 "



//--------------------- .note.nv.cuinfo           --------------------------
	.section	.note.nv.cuinfo,"",@"SHT_NOTE"
	.sectionflags	@"SHF_NOTE_NV_CUINFO"
        /*0018*/ 	.short	0x0002
        /*001a*/ 	.short	0x0064
        /*001c*/ 	.short	0x0082
	.zero		2


//--------------------- .nv.info                  --------------------------
	.section	.nv.info,"",@"SHT_CUDA_INFO"
	.align	4


	//----- nvinfo : EIATTR_REGCOUNT
	.align		4
        /*0000*/ 	.byte	0x04, 0x2f
        /*0002*/ 	.short	(.L_1 - .L_0)
	.align		4
.L_0:
        /*0004*/ 	.word	index@(_Z17MatrixMult_DevicePKfS0_Pfi)
        /*0008*/ 	.word	0x00000020


	//----- nvinfo : EIATTR_FRAME_SIZE
	.align		4
.L_1:
        /*000c*/ 	.byte	0x04, 0x11
        /*000e*/ 	.short	(.L_3 - .L_2)
	.align		4
.L_2:
        /*0010*/ 	.word	index@(_Z17MatrixMult_DevicePKfS0_Pfi)
        /*0014*/ 	.word	0x00000000


	//----- nvinfo : EIATTR_REGCOUNT
	.align		4
.L_3:
        /*0018*/ 	.byte	0x04, 0x2f
        /*001a*/ 	.short	(.L_5 - .L_4)
	.align		4
.L_4:
        /*001c*/ 	.word	index@(_Z13MatrixAddOneNPKfPfi)
        /*0020*/ 	.word	0x00000020


	//----- nvinfo : EIATTR_FRAME_SIZE
	.align		4
.L_5:
        /*0024*/ 	.byte	0x04, 0x11
        /*0026*/ 	.short	(.L_7 - .L_6)
	.align		4
.L_6:
        /*0028*/ 	.word	index@(_Z13MatrixAddOneNPKfPfi)
        /*002c*/ 	.word	0x00000000


	//----- nvinfo : EIATTR_REGCOUNT
	.align		4
.L_7:
        /*0030*/ 	.byte	0x04, 0x2f
        /*0032*/ 	.short	(.L_9 - .L_8)
	.align		4
.L_8:
        /*0034*/ 	.word	index@(_Z14MatrixAddTotalPKfPfi)
        /*0038*/ 	.word	0x0000000a


	//----- nvinfo : EIATTR_FRAME_SIZE
	.align		4
.L_9:
        /*003c*/ 	.byte	0x04, 0x11
        /*003e*/ 	.short	(.L_11 - .L_10)
	.align		4
.L_10:
        /*0040*/ 	.word	index@(_Z14MatrixAddTotalPKfPfi)
        /*0044*/ 	.word	0x00000000


	//----- nvinfo : EIATTR_MIN_STACK_SIZE
	.align		4
.L_11:
        /*0048*/ 	.byte	0x04, 0x12
        /*004a*/ 	.short	(.L_13 - .L_12)
	.align		4
.L_12:
        /*004c*/ 	.word	index@(_Z14MatrixAddTotalPKfPfi)
        /*0050*/ 	.word	0x00000000


	//----- nvinfo : EIATTR_MIN_STACK_SIZE
	.align		4
.L_13:
        /*0054*/ 	.byte	0x04, 0x12
        /*0056*/ 	.short	(.L_15 - .L_14)
	.align		4
.L_14:
        /*0058*/ 	.word	index@(_Z13MatrixAddOneNPKfPfi)
        /*005c*/ 	.word	0x00000000


	//----- nvinfo : EIATTR_MIN_STACK_SIZE
	.align		4
.L_15:
        /*0060*/ 	.byte	0x04, 0x12
        /*0062*/ 	.short	(.L_17 - .L_16)
	.align		4
.L_16:
        /*0064*/ 	.word	index@(_Z17MatrixMult_DevicePKfS0_Pfi)
        /*0068*/ 	.word	0x00000000
.L_17:


//--------------------- .nv.compat                --------------------------
	.section	.nv.compat,"",@"SHT_CUDA_COMPAT_INFO"
	.align	4
        /*0000*/ 	.byte	0x02, 0x09, 0x00, 0x00, 0x02, 0x02, 0x01, 0x00, 0x02, 0x05, 0x05, 0x00, 0x03, 0x07, 0x01, 0x01
        /*0010*/ 	.byte	0x02, 0x03, 0x00, 0x00, 0x02, 0x06, 0x01, 0x00, 0x04, 0x0b, 0x08, 0x00, 0x09, 0x00, 0x00, 0x00
        /*0020*/ 	.byte	0x00, 0x00, 0x00, 0x00


//--------------------- .nv.info._Z14MatrixAddTotalPKfPfi --------------------------
	.section	.nv.info._Z14MatrixAddTotalPKfPfi,"",@"SHT_CUDA_INFO"
	.sectionflags	@""
	.align	4


	//----- nvinfo : EIATTR_CUDA_API_VERSION
	.align		4
        /*0000*/ 	.byte	0x04, 0x37
        /*0002*/ 	.short	(.L_19 - .L_18)
.L_18:
        /*0004*/ 	.word	0x00000082


	//----- nvinfo : EIATTR_KPARAM_INFO
	.align		4
.L_19:
        /*0008*/ 	.byte	0x04, 0x17
        /*000a*/ 	.short	(.L_21 - .L_20)
.L_20:
        /*000c*/ 	.word	0x00000000
        /*0010*/ 	.short	0x0002
        /*0012*/ 	.short	0x0010
        /*0014*/ 	.byte	0x00, 0xf0, 0x11, 0x00


	//----- nvinfo : EIATTR_KPARAM_INFO
	.align		4
.L_21:
        /*0018*/ 	.byte	0x04, 0x17
        /*001a*/ 	.short	(.L_23 - .L_22)
.L_22:
        /*001c*/ 	.word	0x00000000
        /*0020*/ 	.short	0x0001
        /*0022*/ 	.short	0x0008
        /*0024*/ 	.byte	0x00, 0xf5, 0x21, 0x00


	//----- nvinfo : EIATTR_KPARAM_INFO
	.align		4
.L_23:
        /*0028*/ 	.byte	0x04, 0x17
        /*002a*/ 	.short	(.L_25 - .L_24)
.L_24:
        /*002c*/ 	.word	0x00000000
        /*0030*/ 	.short	0x0000
        /*0032*/ 	.short	0x0000
        /*0034*/ 	.byte	0x00, 0xf5, 0x21, 0x00


	//----- nvinfo : EIATTR_SPARSE_MMA_MASK
	.align		4
.L_25:
        /*0038*/ 	.byte	0x03, 0x50
        /*003a*/ 	.short	0x0000


	//----- nvinfo : EIATTR_MAXREG_COUNT
	.align		4
        /*003c*/ 	.byte	0x03, 0x1b
        /*003e*/ 	.short	0x00ff


	//----- nvinfo : EIATTR_NUM_BARRIERS
	.align		4
        /*0040*/ 	.byte	0x02, 0x4c
        /*0042*/ 	.byte	0x01
	.zero		1


	//----- nvinfo : EIATTR_MERCURY_ISA_VERSION
	.align		4
        /*0044*/ 	.byte	0x03, 0x5f
        /*0046*/ 	.short	0x0101


	//----- nvinfo : EIATTR_VRC_CTA_INIT_COUNT
	.align		4
        /*0048*/ 	.byte	0x02, 0x4a
	.zero		1
	.zero		1


	//----- nvinfo : EIATTR_EXIT_INSTR_OFFSETS
	.align		4
        /*004c*/ 	.byte	0x04, 0x1c
        /*004e*/ 	.short	(.L_27 - .L_26)


	//   ....[0]....
.L_26:
        /*0050*/ 	.word	0x000000c0


	//   ....[1]....
        /*0054*/ 	.word	0x00000160


	//----- nvinfo : EIATTR_CBANK_PARAM_SIZE
	.align		4
.L_27:
        /*0058*/ 	.byte	0x03, 0x19
        /*005a*/ 	.short	0x0014


	//----- nvinfo : EIATTR_PARAM_CBANK
	.align		4
        /*005c*/ 	.byte	0x04, 0x0a
        /*005e*/ 	.short	(.L_29 - .L_28)
	.align		4
.L_28:
        /*0060*/ 	.word	index@(.nv.constant0._Z14MatrixAddTotalPKfPfi)
        /*0064*/ 	.short	0x0380
        /*0066*/ 	.short	0x0014


	//----- nvinfo : EIATTR_SW_WAR
	.align		4
.L_29:
        /*0068*/ 	.byte	0x04, 0x36
        /*006a*/ 	.short	(.L_31 - .L_30)
.L_30:
        /*006c*/ 	.word	0x00000008
.L_31:


//--------------------- .nv.info._Z13MatrixAddOneNPKfPfi --------------------------
	.section	.nv.info._Z13MatrixAddOneNPKfPfi,"",@"SHT_CUDA_INFO"
	.sectionflags	@""
	.align	4


	//----- nvinfo : EIATTR_CUDA_API_VERSION
	.align		4
        /*0000*/ 	.byte	0x04, 0x37
        /*0002*/ 	.short	(.L_33 - .L_32)
.L_32:
        /*0004*/ 	.word	0x00000082


	//----- nvinfo : EIATTR_KPARAM_INFO
	.align		4
.L_33:
        /*0008*/ 	.byte	0x04, 0x17
        /*000a*/ 	.short	(.L_35 - .L_34)
.L_34:
        /*000c*/ 	.word	0x00000000
        /*0010*/ 	.short	0x0002
        /*0012*/ 	.short	0x0010
        /*0014*/ 	.byte	0x00, 0xf0, 0x11, 0x00


	//----- nvinfo : EIATTR_KPARAM_INFO
	.align		4
.L_35:
        /*0018*/ 	.byte	0x04, 0x17
        /*001a*/ 	.short	(.L_37 - .L_36)
.L_36:
        /*001c*/ 	.word	0x00000000
        /*0020*/ 	.short	0x0001
        /*0022*/ 	.short	0x0008
        /*0024*/ 	.byte	0x00, 0xf5, 0x21, 0x00


	//----- nvinfo : EIATTR_KPARAM_INFO
	.align		4
.L_37:
        /*0028*/ 	.byte	0x04, 0x17
        /*002a*/ 	.short	(.L_39 - .L_38)
.L_38:
        /*002c*/ 	.word	0x00000000
        /*0030*/ 	.short	0x0000
        /*0032*/ 	.short	0x0000
        /*0034*/ 	.byte	0x00, 0xf5, 0x21, 0x00


	//----- nvinfo : EIATTR_SPARSE_MMA_MASK
	.align		4
.L_39:
        /*0038*/ 	.byte	0x03, 0x50
        /*003a*/ 	.short	0x0000


	//----- nvinfo : EIATTR_MAXREG_COUNT
	.align		4
        /*003c*/ 	.byte	0x03, 0x1b
        /*003e*/ 	.short	0x00ff


	//----- nvinfo : EIATTR_MERCURY_ISA_VERSION
	.align		4
        /*0040*/ 	.byte	0x03, 0x5f
        /*0042*/ 	.short	0x0101


	//----- nvinfo : EIATTR_VRC_CTA_INIT_COUNT
	.align		4
        /*0044*/ 	.byte	0x02, 0x4a
	.zero		1
	.zero		1


	//----- nvinfo : EIATTR_EXIT_INSTR_OFFSETS
	.align		4
        /*0048*/ 	.byte	0x04, 0x1c
        /*004a*/ 	.short	(.L_41 - .L_40)


	//   ....[0]....
.L_40:
        /*004c*/ 	.word	0x000000d0


	//   ....[1]....
        /*0050*/ 	.word	0x00000b90


	//----- nvinfo : EIATTR_CBANK_PARAM_SIZE
	.align		4
.L_41:
        /*0054*/ 	.byte	0x03, 0x19
        /*0056*/ 	.short	0x0014


	//----- nvinfo : EIATTR_PARAM_CBANK
	.align		4
        /*0058*/ 	.byte	0x04, 0x0a
        /*005a*/ 	.short	(.L_43 - .L_42)
	.align		4
.L_42:
        /*005c*/ 	.word	index@(.nv.constant0._Z13MatrixAddOneNPKfPfi)
        /*0060*/ 	.short	0x0380
        /*0062*/ 	.short	0x0014


	//----- nvinfo : EIATTR_SW_WAR
	.align		4
.L_43:
        /*0064*/ 	.byte	0x04, 0x36
        /*0066*/ 	.short	(.L_45 - .L_44)
.L_44:
        /*0068*/ 	.word	0x00000008
.L_45:


//--------------------- .nv.info._Z17MatrixMult_DevicePKfS0_Pfi --------------------------
	.section	.nv.info._Z17MatrixMult_DevicePKfS0_Pfi,"",@"SHT_CUDA_INFO"
	.sectionflags	@""
	.align	4


	//----- nvinfo : EIATTR_CUDA_API_VERSION
	.align		4
        /*0000*/ 	.byte	0x04, 0x37
        /*0002*/ 	.short	(.L_47 - .L_46)
.L_46:
        /*0004*/ 	.word	0x00000082


	//----- nvinfo : EIATTR_KPARAM_INFO
	.align		4
.L_47:
        /*0008*/ 	.byte	0x04, 0x17
        /*000a*/ 	.short	(.L_49 - .L_48)
.L_48:
        /*000c*/ 	.word	0x00000000
        /*0010*/ 	.short	0x0003
        /*0012*/ 	.short	0x0018
        /*0014*/ 	.byte	0x00, 0xf0, 0x11, 0x00


	//----- nvinfo : EIATTR_KPARAM_INFO
	.align		4
.L_49:
        /*0018*/ 	.byte	0x04, 0x17
        /*001a*/ 	.short	(.L_51 - .L_50)
.L_50:
        /*001c*/ 	.word	0x00000000
        /*0020*/ 	.short	0x0002
        /*0022*/ 	.short	0x0010
        /*0024*/ 	.byte	0x00, 0xf5, 0x21, 0x00


	//----- nvinfo : EIATTR_KPARAM_INFO
	.align		4
.L_51:
        /*0028*/ 	.byte	0x04, 0x17
        /*002a*/ 	.short	(.L_53 - .L_52)
.L_52:
        /*002c*/ 	.word	0x00000000
        /*0030*/ 	.short	0x0001
        /*0032*/ 	.short	0x0008
        /*0034*/ 	.byte	0x00, 0xf5, 0x21, 0x00


	//----- nvinfo : EIATTR_KPARAM_INFO
	.align		4
.L_53:
        /*0038*/ 	.byte	0x04, 0x17
        /*003a*/ 	.short	(.L_55 - .L_54)
.L_54:
        /*003c*/ 	.word	0x00000000
        /*0040*/ 	.short	0x0000
        /*0042*/ 	.short	0x0000
        /*0044*/ 	.byte	0x00, 0xf5, 0x21, 0x00


	//----- nvinfo : EIATTR_SPARSE_MMA_MASK
	.align		4
.L_55:
        /*0048*/ 	.byte	0x03, 0x50
        /*004a*/ 	.short	0x0000


	//----- nvinfo : EIATTR_MAXREG_COUNT
	.align		4
        /*004c*/ 	.byte	0x03, 0x1b
        /*004e*/ 	.short	0x00ff


	//----- nvinfo : EIATTR_MERCURY_ISA_VERSION
	.align		4
        /*0050*/ 	.byte	0x03, 0x5f
        /*0052*/ 	.short	0x0101


	//----- nvinfo : EIATTR_VRC_CTA_INIT_COUNT
	.align		4
        /*0054*/ 	.byte	0x02, 0x4a
	.zero		1
	.zero		1


	//----- nvinfo : EIATTR_EXIT_INSTR_OFFSETS
	.align		4
        /*0058*/ 	.byte	0x04, 0x1c
        /*005a*/ 	.short	(.L_57 - .L_56)


	//   ....[0]....
.L_56:
        /*005c*/ 	.word	0x000000d0


	//   ....[1]....
        /*0060*/ 	.word	0x00000930


	//----- nvinfo : EIATTR_CBANK_PARAM_SIZE
	.align		4
.L_57:
        /*0064*/ 	.byte	0x03, 0x19
        /*0066*/ 	.short	0x001c


	//----- nvinfo : EIATTR_PARAM_CBANK
	.align		4
        /*0068*/ 	.byte	0x04, 0x0a
        /*006a*/ 	.short	(.L_59 - .L_58)
	.align		4
.L_58:
        /*006c*/ 	.word	index@(.nv.constant0._Z17MatrixMult_DevicePKfS0_Pfi)
        /*0070*/ 	.short	0x0380
        /*0072*/ 	.short	0x001c


	//----- nvinfo : EIATTR_SW_WAR
	.align		4
.L_59:
        /*0074*/ 	.byte	0x04, 0x36
        /*0076*/ 	.short	(.L_61 - .L_60)
.L_60:
        /*0078*/ 	.word	0x00000008
.L_61:


//--------------------- .nv.callgraph             --------------------------
	.section	.nv.callgraph,"",@"SHT_CUDA_CALLGRAPH"
	.align	4
	.sectionentsize	8
	.align		4
        /*0000*/ 	.word	0x00000000
	.align		4
        /*0004*/ 	.word	0xffffffff
	.align		4
        /*0008*/ 	.word	0x00000000
	.align		4
        /*000c*/ 	.word	0xfffffffe
	.align		4
        /*0010*/ 	.word	0x00000000
	.align		4
        /*0014*/ 	.word	0xfffffffd
	.align		4
        /*0018*/ 	.word	0x00000000
	.align		4
        /*001c*/ 	.word	0xfffffffc


//--------------------- .text._Z14MatrixAddTotalPKfPfi --------------------------
	.section	.text._Z14MatrixAddTotalPKfPfi,"ax",@progbits
	.align	128
        .global         _Z14MatrixAddTotalPKfPfi
        .type           _Z14MatrixAddTotalPKfPfi,@function
        .size           _Z14MatrixAddTotalPKfPfi,(.L_x_13 - _Z14MatrixAddTotalPKfPfi)
        .other          _Z14MatrixAddTotalPKfPfi,@"STO_CUDA_ENTRY STV_DEFAULT"
_Z14MatrixAddTotalPKfPfi:
.text._Z14MatrixAddTotalPKfPfi:
[----:B------:R-:W-:Y:S01]  /*0000*/  LDC R1, c[0x0][0x37c] ;  /* 0x0000df00ff017b82 */ /* 0x000fe20000000800 */
[----:B------:R-:W0:Y:S07]  /*0010*/  S2R R7, SR_TID.X ;  /* 0x0000000000077919 */ /* 0x000e2e0000002100 */
[----:B------:R-:W0:Y:S01]  /*0020*/  S2UR UR4, SR_CTAID.X ;  /* 0x00000000000479c3 */ /* 0x000e220000002500 */
[----:B------:R-:W1:Y:S01]  /*0030*/  LDCU UR6, c[0x0][0x390] ;  /* 0x00007200ff0677ac */ /* 0x000e620008000800 */
[----:B------:R-:W2:Y:S06]  /*0040*/  S2R R2, SR_TID.Y ;  /* 0x0000000000027919 */ /* 0x000eac0000002200 */
[----:B------:R-:W0:Y:S08]  /*0050*/  LDC R0, c[0x0][0x360] ;  /* 0x0000d800ff007b82 */ /* 0x000e300000000800 */
[----:B------:R-:W2:Y:S08]  /*0060*/  S2UR UR5, SR_CTAID.Y ;  /* 0x00000000000579c3 */ /* 0x000eb00000002600 */
[----:B------:R-:W2:Y:S01]  /*0070*/  LDC R3, c[0x0][0x364] ;  /* 0x0000d900ff037b82 */ /* 0x000ea20000000800 */
[----:B0-----:R-:W-:-:S02]  /*0080*/  IMAD R7, R0, UR4, R7 ;  /* 0x0000000400077c24 */ /* 0x001fc4000f8e0207 */
[----:B--2---:R-:W-:-:S05]  /*0090*/  IMAD R0, R3, UR5, R2 ;  /* 0x0000000503007c24 */ /* 0x004fca000f8e0202 */
[----:B------:R-:W-:-:S04]  /*00a0*/  VIMNMX R0, PT, PT, R7, R0, !PT ;  /* 0x0000000007007248 */ /* 0x000fc80007fe0100 */
[----:B-1----:R-:W-:-:S13]  /*00b0*/  ISETP.GE.AND P0, PT, R0, UR6, PT ;  /* 0x0000000600007c0c */ /* 0x002fda000bf06270 */
[----:B------:R-:W-:Y:S05]  /*00c0*/  @P0 EXIT ;  /* 0x000000000000094d */ /* 0x000fea0003800000 */
[----:B------:R-:W0:Y:S01]  /*00d0*/  LDC.64 R2, c[0x0][0x388] ;  /* 0x0000e200ff027b82 */ /* 0x000e220000000a00 */
[----:B------:R-:W0:Y:S07]  /*00e0*/  LDCU.64 UR4, c[0x0][0x358] ;  /* 0x00006b00ff0477ac */ /* 0x000e2e0008000a00 */
[----:B------:R-:W1:Y:S01]  /*00f0*/  LDC.64 R4, c[0x0][0x380] ;  /* 0x0000e000ff047b82 */ /* 0x000e620000000a00 */
[----:B0-----:R-:W-:Y:S01]  /*0100*/  STG.E desc[UR4][R2.64], RZ ;  /* 0x000000ff02007986 */ /* 0x001fe2000c101904 */
[----:B-1----:R-:W-:-:S06]  /*0110*/  IMAD.WIDE R4, R7, 0x4, R4 ;  /* 0x0000000407047825 */ /* 0x002fcc00078e0204 */
[----:B------:R-:W-:Y:S06]  /*0120*/  BAR.SYNC.DEFER_BLOCKING 0x0 ;  /* 0x0000000000007b1d */ /* 0x000fec0000010000 */
[----:B------:R-:W2:Y:S04]  /*0130*/  LDG.E R5, desc[UR4][R4.64] ;  /* 0x0000000404057981 */ /* 0x000ea8000c1e1900 */
[----:B--2---:R-:W-:Y:S01]  /*0140*/  REDG.E.ADD.F32.FTZ.RN.STRONG.GPU desc[UR4][R2.64], R5 ;  /* 0x00000005020079a6 */ /* 0x004fe2000c12f304 */
[----:B------:R-:W-:Y:S06]  /*0150*/  BAR.SYNC.DEFER_BLOCKING 0x0 ;  /* 0x0000000000007b1d */ /* 0x000fec0000010000 */
[----:B------:R-:W-:Y:S05]  /*0160*/  EXIT ;  /* 0x000000000000794d */ /* 0x000fea0003800000 */
.L_x_0:
[----:B------:R-:W-:-:S00]  /*0170*/  BRA `(.L_x_0) ;  /* 0xfffffffc00fc7947 */ /* 0x000fc0000383ffff */
[----:B------:R-:W-:-:S00]  /*0180*/  NOP ;  /* 0x0000000000007918 */ /* 0x000fc00000000000 */
[----:B------:R-:W-:-:S00]  /*0190*/  NOP ;  /* 0x0000000000007918 */ /* 0x000fc00000000000 */
[----:B------:R-:W-:-:S00]  /*01a0*/  NOP ;  /* 0x0000000000007918 */ /* 0x000fc00000000000 */
[----:B------:R-:W-:-:S00]  /*01b0*/  NOP ;  /* 0x0000000000007918 */ /* 0x000fc00000000000 */
[----:B------:R-:W-:-:S00]  /*01c0*/  NOP ;  /* 0x0000000000007918 */ /* 0x000fc00000000000 */
[----:B------:R-:W-:-:S00]  /*01d0*/  NOP ;  /* 0x0000000000007918 */ /* 0x000fc00000000000 */
[----:B------:R-:W-:-:S00]  /*01e0*/  NOP ;  /* 0x0000000000007918 */ /* 0x000fc00000000000 */
[----:B------:R-:W-:-:S00]  /*01f0*/  NOP ;  /* 0x0000000000007918 */ /* 0x000fc00000000000 */
.L_x_13:


//--------------------- .text._Z13MatrixAddOneNPKfPfi --------------------------
	.section	.text._Z13MatrixAddOneNPKfPfi,"ax",@progbits
	.align	128
        .global         _Z13MatrixAddOneNPKfPfi
        .type           _Z13MatrixAddOneNPKfPfi,@function
        .size           _Z13MatrixAddOneNPKfPfi,(.L_x_14 - _Z13MatrixAddOneNPKfPfi)
        .other          _Z13MatrixAddOneNPKfPfi,@"STO_CUDA_ENTRY STV_DEFAULT"
_Z13MatrixAddOneNPKfPfi:
.text._Z13MatrixAddOneNPKfPfi:
[----:B------:R-:W-:Y:S01]  /*0000*/  LDC R1, c[0x0][0x37c] ;  /* 0x0000df00ff017b82 */ /* 0x000fe20000000800 */
[----:B------:R-:W0:Y:S07]  /*0010*/  S2R R2, SR_TID.X ;  /* 0x0000000000027919 */ /* 0x000e2e0000002100 */
[----:B------:R-:W1:Y:S01]  /*0020*/  S2UR UR4, SR_CTAID.Y ;  /* 0x00000000000479c3 */ /* 0x000e620000002600 */
[----:B------:R-:W2:Y:S07]  /*0030*/  S2R R7, SR_TID.Y ;  /* 0x0000000000077919 */ /* 0x000eae0000002200 */
[----:B------:R-:W0:Y:S08]  /*0040*/  S2UR UR6, SR_CTAID.X ;  /* 0x00000000000679c3 */ /* 0x000e300000002500 */
[----:B------:R-:W0:Y:S01]  /*0050*/  LDC R3, c[0x0][0x360] ;  /* 0x0000d800ff037b82 */ /* 0x000e220000000800 */
[----:B------:R-:W1:Y:S07]  /*0060*/  LDCU UR5, c[0x0][0x364] ;  /* 0x00006c80ff0577ac */ /* 0x000e6e0008000800 */
[----:B------:R-:W3:Y:S01]  /*0070*/  LDC R0, c[0x0][0x390] ;  /* 0x0000e400ff007b82 */ /* 0x000ee20000000800 */
[----:B-1----:R-:W-:Y:S01]  /*0080*/  UIMAD UR4, UR4, UR5, URZ ;  /* 0x00000005040472a4 */ /* 0x002fe2000f8e02ff */
[----:B0-----:R-:W-:-:S05]  /*0090*/  IMAD R2, R3, UR6, R2 ;  /* 0x0000000603027c24 */ /* 0x001fca000f8e0202 */
[----:B--2---:R-:W-:-:S04]  /*00a0*/  IADD3 R3, PT, PT, R7, UR4, RZ ;  /* 0x0000000407037c10 */ /* 0x004fc8000fffe0ff */
[----:B------:R-:W-:-:S04]  /*00b0*/  VIMNMX R5, PT, PT, R2, R3, !PT ;  /* 0x0000000302057248 */ /* 0x000fc80007fe0100 */
[----:B---3--:R-:W-:-:S13]  /*00c0*/  ISETP.GE.AND P0, PT, R5, R0, PT ;  /* 0x000000000500720c */ /* 0x008fda0003f06270 */
[----:B------:R-:W-:Y:S05]  /*00d0*/  @P0 EXIT ;  /* 0x000000000000094d */ /* 0x000fea0003800000 */
[C---:B------:R-:W-:Y:S01]  /*00e0*/  IADD3 R4, PT, PT, R0.reuse, -0x1, RZ ;  /* 0xffffffff00047810 */ /* 0x040fe20007ffe0ff */
[----:B------:R-:W0:Y:S01]  /*00f0*/  LDCU.64 UR6, c[0x0][0x358] ;  /* 0x00006b00ff0677ac */ /* 0x000e220008000a00 */
[----:B------:R-:W-:Y:S01]  /*0100*/  LOP3.LUT R2, R0, 0xf, RZ, 0xc0, !PT ;  /* 0x0000000f00027812 */ /* 0x000fe200078ec0ff */
[----:B------:R-:W-:Y:S01]  /*0110*/  HFMA2 R24, -RZ, RZ, 0, 0 ;  /* 0x00000000ff187431 */ /* 0x000fe200000001ff */
[----:B------:R-:W-:Y:S02]  /*0120*/  ISETP.GE.U32.AND P1, PT, R4, 0xf, PT ;  /* 0x0000000f0400780c */ /* 0x000fe40003f26070 */
[----:B------:R-:W-:Y:S02]  /*0130*/  ISETP.NE.AND P0, PT, R2, RZ, PT ;  /* 0x000000ff0200720c */ /* 0x000fe40003f05270 */
[----:B------:R-:W-:-:S09]  /*0140*/  MOV R4, RZ ;  /* 0x000000ff00047202 */ /* 0x000fd20000000f00 */
[----:B------:R-:W-:Y:S05]  /*0150*/  @!P1 BRA `(.L_x_1) ;  /* 0x00000004005c9947 */ /* 0x000fea0003800000 */
[C---:B------:R-:W-:Y:S01]  /*0160*/  LOP3.LUT R4, R0.reuse, 0x7ffffff0, RZ, 0xc0, !PT ;  /* 0x7ffffff000047812 */ /* 0x040fe200078ec0ff */
[C---:B------:R-:W-:Y:S01]  /*0170*/  IMAD R9, R0.reuse, 0x3, R3 ;  /* 0x0000000300097824 */ /* 0x040fe200078e0203 */
[C---:B------:R-:W-:Y:S01]  /*0180*/  IADD3 R5, PT, PT, R0.reuse, UR4, R7 ;  /* 0x0000000400057c10 */ /* 0x040fe2000fffe007 */
[C-C-:B------:R-:W-:Y:S01]  /*0190*/  IMAD R13, R0.reuse, 0x5, R3.reuse ;  /* 0x00000005000d7824 */ /* 0x140fe200078e0203 */
[CC--:B------:R-:W-:Y:S01]  /*01a0*/  LEA R7, R0.reuse, R3.reuse, 0x1 ;  /* 0x0000000300077211 */ /* 0x0c0fe200078e08ff */
[C-C-:B------:R-:W-:Y:S01]  /*01b0*/  IMAD R15, R0.reuse, 0x6, R3.reuse ;  /* 0x00000006000f7824 */ /* 0x140fe200078e0203 */
[CC--:B------:R-:W-:Y:S01]  /*01c0*/  LEA R11, R0.reuse, R3.reuse, 0x2 ;  /* 0x00000003000b7211 */ /* 0x0c0fe200078e10ff */
[C-C-:B------:R-:W-:Y:S01]  /*01d0*/  IMAD R17, R0.reuse, 0x7, R3.reuse ;  /* 0x0000000700117824 */ /* 0x140fe200078e0203 */
[CC--:B------:R-:W-:Y:S01]  /*01e0*/  LEA R19, R0.reuse, R3.reuse, 0x3 ;  /* 0x0000000300137211 */ /* 0x0c0fe200078e18ff */
[C-C-:B------:R-:W-:Y:S01]  /*01f0*/  IMAD R29, R0.reuse, 0x9, R3.reuse ;  /* 0x00000009001d7824 */ /* 0x140fe200078e0203 */
[----:B------:R-:W-:Y:S01]  /*0200*/  MOV R24, RZ ;  /* 0x000000ff00187202 */ /* 0x000fe20000000f00 */
[C-C-:B------:R-:W-:Y:S01]  /*0210*/  IMAD R6, R0.reuse, 0xa, R3.reuse ;  /* 0x0000000a00067824 */ /* 0x140fe200078e0203 */
[----:B------:R-:W-:Y:S01]  /*0220*/  MOV R28, R3 ;  /* 0x00000003001c7202 */ /* 0x000fe20000000f00 */
[--C-:B------:R-:W-:Y:S01]  /*0230*/  IMAD R8, R0, 0xb, R3.reuse ;  /* 0x0000000b00087824 */ /* 0x100fe200078e0203 */
[----:B------:R-:W-:Y:S01]  /*0240*/  IADD3 R18, PT, PT, -R4, RZ, RZ ;  /* 0x000000ff04127210 */ /* 0x000fe20007ffe1ff */
[----:B------:R-:W-:-:S02]  /*0250*/  IMAD R10, R0, 0xc, R3 ;  /* 0x0000000c000a7824 */ /* 0x000fc400078e0203 */
[C-C-:B------:R-:W-:Y:S02]  /*0260*/  IMAD R12, R0.reuse, 0xd, R3.reuse ;  /* 0x0000000d000c7824 */ /* 0x140fe400078e0203 */
[C-C-:B------:R-:W-:Y:S02]  /*0270*/  IMAD R14, R0.reuse, 0xe, R3.reuse ;  /* 0x0000000e000e7824 */ /* 0x140fe400078e0203 */
[----:B------:R-:W-:-:S07]  /*0280*/  IMAD R16, R0, 0xf, R3 ;  /* 0x0000000f00107824 */ /* 0x000fce00078e0203 */
.L_x_2:
[----:B------:R-:W1:Y:S02]  /*0290*/  LDC.64 R20, c[0x0][0x380] ;  /* 0x0000e000ff147b82 */ /* 0x000e640000000a00 */
[----:B-1----:R-:W-:-:S06]  /*02a0*/  IMAD.WIDE.U32 R22, R28, 0x4, R20 ;  /* 0x000000041c167825 */ /* 0x002fcc00078e0014 */
[----:B0-----:R-:W2:Y:S02]  /*02b0*/  LDG.E R23, desc[UR6][R22.64] ;  /* 0x0000000616177981 */ /* 0x001ea4000c1e1900 */
[----:B--2---:R-:W-:Y:S01]  /*02c0*/  FADD R26, R23, R24 ;  /* 0x00000018171a7221 */ /* 0x004fe20000000000 */
[----:B------:R-:W-:-:S06]  /*02d0*/  IMAD.WIDE.U32 R24, R5, 0x4, R20 ;  /* 0x0000000405187825 */ /* 0x000fcc00078e0014 */
[----:B------:R-:W2:Y:S01]  /*02e0*/  LDG.E R25, desc[UR6][R24.64] ;  /* 0x0000000618197981 */ /* 0x000ea2000c1e1900 */
[----:B------:R-:W-:-:S06]  /*02f0*/  IMAD.WIDE.U32 R22, R9, 0x4, R20 ;  /* 0x0000000409167825 */ /* 0x000fcc00078e0014 */
[----:B------:R-:W3:Y:S01]  /*0300*/  LDG.E R22, desc[UR6][R22.64] ;  /* 0x0000000616167981 */ /* 0x000ee2000c1e1900 */
[----:B--2---:R-:W-:Y:S01]  /*0310*/  FADD R25, R26, R25 ;  /* 0x000000191a197221 */ /* 0x004fe20000000000 */
[----:B------:R-:W-:-:S06]  /*0320*/  IMAD.WIDE.U32 R26, R7, 0x4, R20 ;  /* 0x00000004071a7825 */ /* 0x000fcc00078e0014 */
[----:B------:R-:W2:Y:S02]  /*0330*/  LDG.E R26, desc[UR6][R26.64] ;  /* 0x000000061a1a7981 */ /* 0x000ea4000c1e1900 */
[----:B--2---:R-:W-:-:S04]  /*0340*/  FADD R25, R25, R26 ;  /* 0x0000001a19197221 */ /* 0x004fc80000000000 */
[----:B---3--:R-:W-:Y:S01]  /*0350*/  FADD R25, R25, R22 ;  /* 0x0000001619197221 */ /* 0x008fe20000000000 */
[----:B------:R-:W-:-:S06]  /*0360*/  IMAD.WIDE.U32 R22, R11, 0x4, R20 ;  /* 0x000000040b167825 */ /* 0x000fcc00078e0014 */
[----:B------:R-:W2:Y:S02]  /*0370*/  LDG.E R22, desc[UR6][R22.64] ;  /* 0x0000000616167981 */ /* 0x000ea4000c1e1900 */
        /* <DEDUP_REMOVED lines=27> */
[----:B------:R-:W-:Y:S01]  /*0530*/  IADD3 R18, PT, PT, R18, 0x10, RZ ;  /* 0x0000001012127810 */ /* 0x000fe20007ffe0ff */
[----:B--2---:R-:W-:Y:S01]  /*0540*/  FADD R24, R26, R25 ;  /* 0x000000191a187221 */ /* 0x004fe20000000000 */
[----:B------:R-:W-:-:S04]  /*0550*/  IMAD.WIDE.U32 R26, R14, 0x4, R20 ;  /* 0x000000040e1a7825 */ /* 0x000fc800078e0014 */
[----:B------:R-:W-:Y:S02]  /*0560*/  IMAD.WIDE.U32 R20, R16, 0x4, R20 ;  /* 0x0000000410147825 */ /* 0x000fe400078e0014 */
[----:B------:R-:W2:Y:S04]  /*0570*/  LDG.E R27, desc[UR6][R26.64] ;  /* 0x000000061a1b7981 */ /* 0x000ea8000c1e1900 */
[----:B------:R-:W3:Y:S01]  /*0580*/  LDG.E R21, desc[UR6][R20.64] ;  /* 0x0000000614157981 */ /* 0x000ee2000c1e1900 */
[----:B------:R-:W-:Y:S02]  /*0590*/  ISETP.NE.AND P1, PT, R18, RZ, PT ;  /* 0x000000ff1200720c */ /* 0x000fe40003f25270 */
[C---:B------:R-:W-:Y:S02]  /*05a0*/  LEA R28, R0.reuse, R28, 0x4 ;  /* 0x0000001c001c7211 */ /* 0x040fe400078e20ff */
[----:B------:R-:W-:-:S02]  /*05b0*/  LEA R5, R0, R5, 0x4 ;  /* 0x0000000500057211 */ /* 0x000fc400078e20ff */
[C---:B------:R-:W-:Y:S02]  /*05c0*/  LEA R7, R0.reuse, R7, 0x4 ;  /* 0x0000000700077211 */ /* 0x040fe400078e20ff */
[C---:B------:R-:W-:Y:S02]  /*05d0*/  LEA R9, R0.reuse, R9, 0x4 ;  /* 0x0000000900097211 */ /* 0x040fe400078e20ff */
[C---:B------:R-:W-:Y:S02]  /*05e0*/  LEA R11, R0.reuse, R11, 0x4 ;  /* 0x0000000b000b7211 */ /* 0x040fe400078e20ff */
[C---:B------:R-:W-:Y:S02]  /*05f0*/  LEA R13, R0.reuse, R13, 0x4 ;  /* 0x0000000d000d7211 */ /* 0x040fe400078e20ff */
        /* <DEDUP_REMOVED lines=9> */
[----:B------:R-:W-:Y:S01]  /*0690*/  LEA R16, R0, R16, 0x4 ;  /* 0x0000001000107211 */ /* 0x000fe200078e20ff */
[----:B--2---:R-:W-:-:S04]  /*06a0*/  FADD R24, R24, R27 ;  /* 0x0000001b18187221 */ /* 0x004fc80000000000 */
[----:B---3--:R-:W-:Y:S01]  /*06b0*/  FADD R24, R24, R21 ;  /* 0x0000001518187221 */ /* 0x008fe20000000000 */
[----:B------:R-:W-:Y:S06]  /*06c0*/  @P1 BRA `(.L_x_2) ;  /* 0xfffffff800f01947 */ /* 0x000fec000383ffff */
.L_x_1:
[----:B------:R-:W-:Y:S05]  /*06d0*/  @!P0 BRA `(.L_x_3) ;  /* 0x0000000400208947 */ /* 0x000fea0003800000 */
[----:B------:R-:W-:Y:S02]  /*06e0*/  ISETP.GE.U32.AND P0, PT, R2, 0x8, PT ;  /* 0x000000080200780c */ /* 0x000fe40003f06070 */
[----:B------:R-:W-:-:S04]  /*06f0*/  LOP3.LUT R20, R0, 0x7, RZ, 0xc0, !PT ;  /* 0x0000000700147812 */ /* 0x000fc800078ec0ff */
[----:B------:R-:W-:-:S07]  /*0700*/  ISETP.NE.AND P1, PT, R20, RZ, PT ;  /* 0x000000ff1400720c */ /* 0x000fce0003f25270 */
[----:B------:R-:W-:Y:S06]  /*0710*/  @!P0 BRA `(.L_x_4) ;  /* 0x0000000000888947 */ /* 0x000fec0003800000 */
[----:B------:R-:W1:Y:S01]  /*0720*/  LDC.64 R6, c[0x0][0x380] ;  /* 0x0000e000ff067b82 */ /* 0x000e620000000a00 */
[----:B------:R-:W-:-:S05]  /*0730*/  IMAD R9, R4, R0, R3 ;  /* 0x0000000004097224 */ /* 0x000fca00078e0203 */
[----:B------:R-:W-:-:S04]  /*0740*/  IADD3 R17, PT, PT, R9, R0, RZ ;  /* 0x0000000009117210 */ /* 0x000fc80007ffe0ff */
[----:B------:R-:W-:-:S04]  /*0750*/  IADD3 R15, PT, PT, R17, R0, RZ ;  /* 0x00000000110f7210 */ /* 0x000fc80007ffe0ff */
[----:B------:R-:W-:Y:S01]  /*0760*/  IADD3 R19, PT, PT, R15, R0, RZ ;  /* 0x000000000f137210 */ /* 0x000fe20007ffe0ff */
[----:B-1----:R-:W-:-:S04]  /*0770*/  IMAD.WIDE.U32 R8, R9, 0x4, R6 ;  /* 0x0000000409087825 */ /* 0x002fc800078e0006 */
[--C-:B------:R-:W-:Y:S01]  /*0780*/  IMAD.WIDE.U32 R16, R17, 0x4, R6.reuse ;  /* 0x0000000411107825 */ /* 0x100fe200078e0006 */
[----:B0-----:R0:W2:Y:S03]  /*0790*/  LDG.E R5, desc[UR6][R8.64] ;  /* 0x0000000608057981 */ /* 0x0010a6000c1e1900 */
[--C-:B------:R-:W-:Y:S01]  /*07a0*/  IMAD.WIDE.U32 R14, R15, 0x4, R6.reuse ;  /* 0x000000040f0e7825 */ /* 0x100fe200078e0006 */
[----:B------:R-:W3:Y:S01]  /*07b0*/  LDG.E R2, desc[UR6][R16.64] ;  /* 0x0000000610027981 */ /* 0x000ee2000c1e1900 */
[CC--:B------:R-:W-:Y:S02]  /*07c0*/  IADD3 R11, PT, PT, R19.reuse, R0.reuse, RZ ;  /* 0x00000000130b7210 */ /* 0x0c0fe40007ffe0ff */
[--C-:B------:R-:W-:Y:S02]  /*07d0*/  IMAD.WIDE.U32 R18, R19, 0x4, R6.reuse ;  /* 0x0000000413127825 */ /* 0x100fe400078e0006 */
[----:B------:R-:W4:Y:S01]  /*07e0*/  LDG.E R14, desc[UR6][R14.64] ;  /* 0x000000060e0e7981 */ /* 0x000f22000c1e1900 */
[C---:B------:R-:W-:Y:S01]  /*07f0*/  IADD3 R13, PT, PT, R11.reuse, R0, RZ ;  /* 0x000000000b0d7210 */ /* 0x040fe20007ffe0ff */
[----:B------:R-:W-:-:S02]  /*0800*/  IMAD.WIDE.U32 R10, R11, 0x4, R6 ;  /* 0x000000040b0a7825 */ /* 0x000fc400078e0006 */
[----:B------:R-:W5:Y:S01]  /*0810*/  LDG.E R18, desc[UR6][R18.64] ;  /* 0x0000000612127981 */ /* 0x000f62000c1e1900 */
[CC--:B------:R-:W-:Y:S01]  /*0820*/  IADD3 R21, PT, PT, R13.reuse, R0.reuse, RZ ;  /* 0x000000000d157210 */ /* 0x0c0fe20007ffe0ff */
[--C-:B------:R-:W-:Y:S02]  /*0830*/  IMAD.WIDE.U32 R12, R13, 0x4, R6.reuse ;  /* 0x000000040d0c7825 */ /* 0x100fe400078e0006 */
[----:B------:R-:W5:Y:S01]  /*0840*/  LDG.E R10, desc[UR6][R10.64] ;  /* 0x000000060a0a7981 */ /* 0x000f62000c1e1900 */
[C---:B------:R-:W-:Y:S01]  /*0850*/  IADD3 R23, PT, PT, R21.reuse, R0, RZ ;  /* 0x0000000015177210 */ /* 0x040fe20007ffe0ff */
[--C-:B0-----:R-:W-:Y:S02]  /*0860*/  IMAD.WIDE.U32 R8, R21, 0x4, R6.reuse ;  /* 0x0000000415087825 */ /* 0x101fe400078e0006 */
[----:B------:R-:W5:Y:S02]  /*0870*/  LDG.E R12, desc[UR6][R12.64] ;  /* 0x000000060c0c7981 */ /* 0x000f64000c1e1900 */
[----:B------:R-:W-:-:S02]  /*0880*/  IMAD.WIDE.U32 R6, R23, 0x4, R6 ;  /* 0x0000000417067825 */ /* 0x000fc400078e0006 */
[----:B------:R-:W5:Y:S04]  /*0890*/  LDG.E R8, desc[UR6][R8.64] ;  /* 0x0000000608087981 */ /* 0x000f68000c1e1900 */
[----:B------:R-:W5:Y:S01]  /*08a0*/  LDG.E R6, desc[UR6][R6.64] ;  /* 0x0000000606067981 */ /* 0x000f62000c1e1900 */
[----:B------:R-:W-:Y:S01]  /*08b0*/  IADD3 R4, PT, PT, R4, 0x8, RZ ;  /* 0x0000000804047810 */ /* 0x000fe20007ffe0ff */
[----:B--2---:R-:W-:-:S04]  /*08c0*/  FADD R5, R24, R5 ;  /* 0x0000000518057221 */ /* 0x004fc80000000000 */
[----:B---3--:R-:W-:-:S04]  /*08d0*/  FADD R5, R5, R2 ;  /* 0x0000000205057221 */ /* 0x008fc80000000000 */
[----:B----4-:R-:W-:-:S04]  /*08e0*/  FADD R5, R5, R14 ;  /* 0x0000000e05057221 */ /* 0x010fc80000000000 */
[----:B-----5:R-:W-:-:S04]  /*08f0*/  FADD R5, R5, R18 ;  /* 0x0000001205057221 */ /* 0x020fc80000000000 */
[----:B------:R-:W-:-:S04]  /*0900*/  FADD R5, R5, R10 ;  /* 0x0000000a05057221 */ /* 0x000fc80000000000 */
[----:B------:R-:W-:-:S04]  /*0910*/  FADD R5, R5, R12 ;  /* 0x0000000c05057221 */ /* 0x000fc80000000000 */
[----:B------:R-:W-:-:S04]  /*0920*/  FADD R5, R5, R8 ;  /* 0x0000000805057221 */ /* 0x000fc80000000000 */
[----:B------:R-:W-:-:S07]  /*0930*/  FADD R24, R5, R6 ;  /* 0x0000000605187221 */ /* 0x000fce0000000000 */
.L_x_4:
        /* <DEDUP_REMOVED lines=11> */
[--C-:B------:R-:W-:Y:S02]  /*09f0*/  IMAD.WIDE.U32 R10, R11, 0x4, R6.reuse ;  /* 0x000000040b0a7825 */ /* 0x100fe400078e0006 */
[----:B0-----:R-:W2:Y:S02]  /*0a00*/  LDG.E R9, desc[UR6][R8.64] ;  /* 0x0000000608097981 */ /* 0x001ea4000c1e1900 */
[--C-:B------:R-:W-:Y:S02]  /*0a10*/  IMAD.WIDE.U32 R12, R13, 0x4, R6.reuse ;  /* 0x000000040d0c7825 */ /* 0x100fe400078e0006 */
[----:B------:R-:W3:Y:S02]  /*0a20*/  LDG.E R11, desc[UR6][R10.64] ;  /* 0x000000060a0b7981 */ /* 0x000ee4000c1e1900 */
[----:B------:R-:W-:Y:S02]  /*0a30*/  IMAD.WIDE.U32 R6, R5, 0x4, R6 ;  /* 0x0000000405067825 */ /* 0x000fe400078e0006 */
[----:B------:R-:W4:Y:S04]  /*0a40*/  LDG.E R13, desc[UR6][R12.64] ;  /* 0x000000060c0d7981 */ /* 0x000f28000c1e1900 */
[----:B------:R-:W5:Y:S01]  /*0a50*/  LDG.E R7, desc[UR6][R6.64] ;  /* 0x0000000606077981 */ /* 0x000f62000c1e1900 */
[----:B------:R-:W-:Y:S01]  /*0a60*/  IADD3 R4, PT, PT, R4, 0x4, RZ ;  /* 0x0000000404047810 */ /* 0x000fe20007ffe0ff */
[----:B--2---:R-:W-:-:S04]  /*0a70*/  FADD R24, R24, R9 ;  /* 0x0000000918187221 */ /* 0x004fc80000000000 */
[----:B---3--:R-:W-:-:S04]  /*0a80*/  FADD R24, R24, R11 ;  /* 0x0000000b18187221 */ /* 0x008fc80000000000 */
[----:B----4-:R-:W-:-:S04]  /*0a90*/  FADD R24, R24, R13 ;  /* 0x0000000d18187221 */ /* 0x010fc80000000000 */
[----:B-----5:R-:W-:-:S07]  /*0aa0*/  FADD R24, R24, R7 ;  /* 0x0000000718187221 */ /* 0x020fce0000000000 */
.L_x_5:
[----:B------:R-:W-:Y:S05]  /*0ab0*/  @!P1 BRA `(.L_x_3) ;  /* 0x0000000000289947 */ /* 0x000fea0003800000 */
[----:B------:R-:W1:Y:S01]  /*0ac0*/  LDC.64 R6, c[0x0][0x380] ;  /* 0x0000e000ff067b82 */ /* 0x000e620000000a00 */
[----:B------:R-:W-:Y:S01]  /*0ad0*/  IMAD R9, R4, R0, R3 ;  /* 0x0000000004097224 */ /* 0x000fe200078e0203 */
[----:B------:R-:W-:-:S07]  /*0ae0*/  IADD3 R2, PT, PT, -R2, RZ, RZ ;  /* 0x000000ff02027210 */ /* 0x000fce0007ffe1ff */
.L_x_6:
[----:B-1----:R-:W-:-:S06]  /*0af0*/  IMAD.WIDE.U32 R4, R9, 0x4, R6 ;  /* 0x0000000409047825 */ /* 0x002fcc00078e0006 */
[----:B0-----:R-:W2:Y:S01]  /*0b00*/  LDG.E R5, desc[UR6][R4.64] ;  /* 0x0000000604057981 */ /* 0x001ea2000c1e1900 */
[----:B------:R-:W-:Y:S02]  /*0b10*/  IADD3 R2, PT, PT, R2, 0x1, RZ ;  /* 0x0000000102027810 */ /* 0x000fe40007ffe0ff */
[----:B------:R-:W-:Y:S02]  /*0b20*/  IADD3 R9, PT, PT, R9, R0, RZ ;  /* 0x0000000009097210 */ /* 0x000fe40007ffe0ff */
[----:B------:R-:W-:Y:S01]  /*0b30*/  ISETP.NE.AND P0, PT, R2, RZ, PT ;  /* 0x000000ff0200720c */ /* 0x000fe20003f05270 */
[----:B--2---:R-:W-:-:S12]  /*0b40*/  FADD R24, R5, R24 ;  /* 0x0000001805187221 */ /* 0x004fd80000000000 */
[----:B------:R-:W-:Y:S05]  /*0b50*/  @P0 BRA `(.L_x_6) ;  /* 0xfffffffc00e40947 */ /* 0x000fea000383ffff */
.L_x_3:
[----:B------:R-:W1:Y:S02]  /*0b60*/  LDC.64 R4, c[0x0][0x388] ;  /* 0x0000e200ff047b82 */ /* 0x000e640000000a00 */
[----:B-1----:R-:W-:-:S05]  /*0b70*/  IMAD.WIDE.U32 R2, R3, 0x4, R4 ;  /* 0x0000000403027825 */ /* 0x002fca00078e0004 */
[----:B0-----:R-:W-:Y:S01]  /*0b80*/  STG.E desc[UR6][R2.64], R24 ;  /* 0x0000001802007986 */ /* 0x001fe2000c101906 */
[----:B------:R-:W-:Y:S05]  /*0b90*/  EXIT ;  /* 0x000000000000794d */ /* 0x000fea0003800000 */
.L_x_7:
        /* <DEDUP_REMOVED lines=14> */
.L_x_14:


//--------------------- .text._Z17MatrixMult_DevicePKfS0_Pfi --------------------------
	.section	.text._Z17MatrixMult_DevicePKfS0_Pfi,"ax",@progbits
	.align	128
        .global         _Z17MatrixMult_DevicePKfS0_Pfi
        .type           _Z17MatrixMult_DevicePKfS0_Pfi,@function
        .size           _Z17MatrixMult_DevicePKfS0_Pfi,(.L_x_15 - _Z17MatrixMult_DevicePKfS0_Pfi)
        .other          _Z17MatrixMult_DevicePKfS0_Pfi,@"STO_CUDA_ENTRY STV_DEFAULT"
_Z17MatrixMult_DevicePKfS0_Pfi:
.text._Z17MatrixMult_DevicePKfS0_Pfi:
        /* <DEDUP_REMOVED lines=14> */
[C---:B------:R-:W-:Y:S01]  /*00e0*/  ISETP.GE.U32.AND P1, PT, R0.reuse, 0x8, PT ;  /* 0x000000080000780c */ /* 0x040fe20003f26070 */
[----:B------:R-:W0:Y:S01]  /*00f0*/  LDCU.64 UR8, c[0x0][0x358] ;  /* 0x00006b00ff0877ac */ /* 0x000e220008000a00 */
[----:B------:R-:W-:Y:S01]  /*0100*/  LOP3.LUT R2, R0, 0x7, RZ, 0xc0, !PT ;  /* 0x0000000700027812 */ /* 0x000fe200078ec0ff */
[----:B------:R-:W-:Y:S02]  /*0110*/  HFMA2 R10, -RZ, RZ, 0, 0 ;  /* 0x00000000ff0a7431 */ /* 0x000fe400000001ff */
[----:B------:R-:W-:Y:S01]  /*0120*/  IMAD R4, R4, R0, RZ ;  /* 0x0000000004047224 */ /* 0x000fe200078e02ff */
[----:B------:R-:W-:Y:S02]  /*0130*/  MOV R7, RZ ;  /* 0x000000ff00077202 */ /* 0x000fe40000000f00 */
[----:B------:R-:W-:-:S05]  /*0140*/  ISETP.NE.AND P0, PT, R2, RZ, PT ;  /* 0x000000ff0200720c */ /* 0x000fca0003f05270 */
[----:B------:R-:W-:Y:S08]  /*0150*/  @!P1 BRA `(.L_x_8) ;  /* 0x0000000000fc9947 */ /* 0x000ff00003800000 */
[----:B------:R-:W1:Y:S01]  /*0160*/  LDCU.64 UR6, c[0x0][0x388] ;  /* 0x00007100ff0677ac */ /* 0x000e620008000a00 */
[C---:B------:R-:W-:Y:S01]  /*0170*/  LOP3.LUT R7, R0.reuse, 0x7ffffff8, RZ, 0xc0, !PT ;  /* 0x7ffffff800077812 */ /* 0x040fe200078ec0ff */
[C-C-:B------:R-:W-:Y:S01]  /*0180*/  IMAD R5, R0.reuse, 0x7, R3.reuse ;  /* 0x0000000700057824 */ /* 0x140fe200078e0203 */
[CC--:B------:R-:W-:Y:S01]  /*0190*/  LEA R13, R0.reuse, R3.reuse, 0x2 ;  /* 0x00000003000d7211 */ /* 0x0c0fe200078e10ff */
[C-C-:B------:R-:W-:Y:S01]  /*01a0*/  IMAD R9, R0.reuse, 0x6, R3.reuse ;  /* 0x0000000600097824 */ /* 0x140fe200078e0203 */
[CC--:B------:R-:W-:Y:S01]  /*01b0*/  LEA R23, R0.reuse, R3.reuse, 0x1 ;  /* 0x0000000300177211 */ /* 0x0c0fe200078e08ff */
[C-C-:B------:R-:W-:Y:S01]  /*01c0*/  IMAD R11, R0.reuse, 0x5, R3.reuse ;  /* 0x00000005000b7824 */ /* 0x140fe200078e0203 */
[----:B------:R-:W-:Y:S01]  /*01d0*/  MOV R10, RZ ;  /* 0x000000ff000a7202 */ /* 0x000fe20000000f00 */
[----:B------:R-:W-:Y:S01]  /*01e0*/  IMAD R15, R0, 0x3, R3 ;  /* 0x00000003000f7824 */ /* 0x000fe200078e0203 */
[----:B------:R-:W-:Y:S02]  /*01f0*/  MOV R6, R4 ;  /* 0x0000000400067202 */ /* 0x000fe40000000f00 */
[----:B------:R-:W-:-:S02]  /*0200*/  MOV R29, R3 ;  /* 0x00000003001d7202 */ /* 0x000fc40000000f00 */
[----:B------:R-:W-:Y:S02]  /*0210*/  IADD3 R8, PT, PT, -R7, RZ, RZ ;  /* 0x000000ff07087210 */ /* 0x000fe40007ffe1ff */
[----:B------:R-:W-:Y:S01]  /*0220*/  IADD3 R27, PT, PT, R0, UR4, R27 ;  /* 0x00000004001b7c10 */ /* 0x000fe2000fffe01b */
[----:B-1----:R-:W-:-:S04]  /*0230*/  UIADD3 UR5, UP0, UPT, UR6, 0x10, URZ ;  /* 0x0000001006057890 */ /* 0x002fc8000ff1e0ff */
[----:B------:R-:W-:-:S12]  /*0240*/  UIADD3.X UR4, UPT, UPT, URZ, UR7, URZ, UP0, !UPT ;  /* 0x00000007ff047290 */ /* 0x000fd800087fe4ff */
.L_x_9:
[----:B------:R-:W1:Y:S01]  /*0250*/  LDC.64 R16, c[0x0][0x380] ;  /* 0x0000e000ff107b82 */ /* 0x000e620000000a00 */
[----:B------:R-:W-:Y:S02]  /*0260*/  MOV R18, UR5 ;  /* 0x0000000500127c02 */ /* 0x000fe40008000f00 */
[----:B------:R-:W-:-:S03]  /*0270*/  MOV R19, UR4 ;  /* 0x0000000400137c02 */ /* 0x000fc60008000f00 */
[----:B------:R-:W-:-:S05]  /*0280*/  IMAD.WIDE R18, R6, 0x4, R18 ;  /* 0x0000000406127825 */ /* 0x000fca00078e0212 */
[----:B0-----:R-:W2:Y:S04]  /*0290*/  LDG.E R12, desc[UR8][R18.64+-0x10] ;  /* 0xfffff008120c7981 */ /* 0x001ea8000c1e1900 */
[----:B------:R-:W3:Y:S01]  /*02a0*/  LDG.E R26, desc[UR8][R18.64+-0x4] ;  /* 0xfffffc08121a7981 */ /* 0x000ee2000c1e1900 */
[----:B-1----:R-:W-:-:S06]  /*02b0*/  IMAD.WIDE.U32 R20, R29, 0x4, R16 ;  /* 0x000000041d147825 */ /* 0x002fcc00078e0010 */
[----:B------:R-:W2:Y:S01]  /*02c0*/  LDG.E R21, desc[UR8][R20.64] ;  /* 0x0000000814157981 */ /* 0x000ea2000c1e1900 */
[----:B------:R-:W-:-:S05]  /*02d0*/  IMAD.WIDE.U32 R24, R27, 0x4, R16 ;  /* 0x000000041b187825 */ /* 0x000fca00078e0010 */
[----:B------:R0:W4:Y:S02]  /*02e0*/  LDG.E R14, desc[UR8][R24.64] ;  /* 0x00000008180e7981 */ /* 0x000124000c1e1900 */
[----:B0-----:R-:W-:-:S05]  /*02f0*/  IMAD.WIDE.U32 R24, R15, 0x4, R16 ;  /* 0x000000040f187825 */ /* 0x001fca00078e0010 */
[----:B------:R0:W3:Y:S01]  /*0300*/  LDG.E R22, desc[UR8][R24.64] ;  /* 0x0000000818167981 */ /* 0x0000e2000c1e1900 */
[----:B--2---:R-:W-:Y:S01]  /*0310*/  FFMA R10, R21, R12, R10 ;  /* 0x0000000c150a7223 */ /* 0x004fe2000000000a */
[--C-:B------:R-:W-:Y:S02]  /*0320*/  IMAD.WIDE.U32 R20, R23, 0x4, R16.reuse ;  /* 0x0000000417147825 */ /* 0x100fe400078e0010 */
[----:B------:R-:W4:Y:S04]  /*0330*/  LDG.E R12, desc[UR8][R18.64+-0xc] ;  /* 0xfffff408120c7981 */ /* 0x000f28000c1e1900 */
[----:B------:R-:W2:Y:S04]  /*0340*/  LDG.E R28, desc[UR8][R20.64] ;  /* 0x00000008141c7981 */ /* 0x000ea8000c1e1900 */
[----:B------:R-:W2:Y:S01]  /*0350*/  LDG.E R21, desc[UR8][R18.64+-0x8] ;  /* 0xfffff80812157981 */ /* 0x000ea2000c1e1900 */
[----:B0-----:R-:W-:-:S04]  /*0360*/  IMAD.WIDE.U32 R24, R13, 0x4, R16 ;  /* 0x000000040d187825 */ /* 0x001fc800078e0010 */
[----:B----4-:R-:W-:Y:S02]  /*0370*/  FFMA R10, R14, R12, R10 ;  /* 0x0000000c0e0a7223 */ /* 0x010fe4000000000a */
[----:B------:R-:W4:Y:S04]  /*0380*/  LDG.E R14, desc[UR8][R18.64+0x4] ;  /* 0x00000408120e7981 */ /* 0x000f28000c1e1900 */
[----:B------:R-:W5:Y:S01]  /*0390*/  LDG.E R12, desc[UR8][R18.64+0x8] ;  /* 0x00000808120c7981 */ /* 0x000f62000c1e1900 */
[----:B--2---:R-:W-:Y:S01]  /*03a0*/  FFMA R10, R28, R21, R10 ;  /* 0x000000151c0a7223 */ /* 0x004fe2000000000a */
[----:B------:R-:W-:Y:S02]  /*03b0*/  IMAD.WIDE.U32 R20, R11, 0x4, R16 ;  /* 0x000000040b147825 */ /* 0x000fe400078e0010 */
[----:B------:R-:W2:Y:S02]  /*03c0*/  LDG.E R28, desc[UR8][R18.64+0xc] ;  /* 0x00000c08121c7981 */ /* 0x000ea4000c1e1900 */
[----:B---3--:R-:W-:-:S02]  /*03d0*/  FFMA R10, R22, R26, R10 ;  /* 0x0000001a160a7223 */ /* 0x008fc4000000000a */
[----:B------:R0:W3:Y:S04]  /*03e0*/  LDG.E R22, desc[UR8][R24.64] ;  /* 0x0000000818167981 */ /* 0x0000e8000c1e1900 */
[----:B------:R-:W3:Y:S04]  /*03f0*/  LDG.E R26, desc[UR8][R18.64] ;  /* 0x00000008121a7981 */ /* 0x000ee8000c1e1900 */
[----:B------:R-:W4:Y:S01]  /*0400*/  LDG.E R21, desc[UR8][R20.64] ;  /* 0x0000000814157981 */ /* 0x000f22000c1e1900 */
[----:B0-----:R-:W-:-:S04]  /*0410*/  IMAD.WIDE.U32 R24, R9, 0x4, R16 ;  /* 0x0000000409187825 */ /* 0x001fc800078e0010 */
[----:B------:R-:W-:Y:S02]  /*0420*/  IMAD.WIDE.U32 R16, R5, 0x4, R16 ;  /* 0x0000000405107825 */ /* 0x000fe400078e0010 */
[----:B------:R-:W5:Y:S04]  /*0430*/  LDG.E R25, desc[UR8][R24.64] ;  /* 0x0000000818197981 */ /* 0x000f68000c1e1900 */
[----:B------:R-:W2:Y:S01]  /*0440*/  LDG.E R17, desc[UR8][R16.64] ;  /* 0x0000000810117981 */ /* 0x000ea2000c1e1900 */
[----:B------:R-:W-:-:S04]  /*0450*/  IADD3 R8, PT, PT, R8, 0x8, RZ ;  /* 0x0000000808087810 */ /* 0x000fc80007ffe0ff */
[----:B------:R-:W-:Y:S02]  /*0460*/  ISETP.NE.AND P1, PT, R8, RZ, PT ;  /* 0x000000ff0800720c */ /* 0x000fe40003f25270 */
[C---:B------:R-:W-:Y:S02]  /*0470*/  LEA R29, R0.reuse, R29, 0x3 ;  /* 0x0000001d001d7211 */ /* 0x040fe400078e18ff */
[C---:B------:R-:W-:Y:S02]  /*0480*/  LEA R5, R0.reuse, R5, 0x3 ;  /* 0x0000000500057211 */ /* 0x040fe400078e18ff */
[C---:B------:R-:W-:Y:S02]  /*0490*/  LEA R9, R0.reuse, R9, 0x3 ;  /* 0x0000000900097211 */ /* 0x040fe400078e18ff */
[C---:B------:R-:W-:Y:S02]  /*04a0*/  LEA R11, R0.reuse, R11, 0x3 ;  /* 0x0000000b000b7211 */ /* 0x040fe400078e18ff */
[----:B------:R-:W-:-:S02]  /*04b0*/  LEA R13, R0, R13, 0x3 ;  /* 0x0000000d000d7211 */ /* 0x000fc400078e18ff */
[C---:B------:R-:W-:Y:S02]  /*04c0*/  LEA R15, R0.reuse, R15, 0x3 ;  /* 0x0000000f000f7211 */ /* 0x040fe400078e18ff */
[C---:B------:R-:W-:Y:S02]  /*04d0*/  LEA R23, R0.reuse, R23, 0x3 ;  /* 0x0000001700177211 */ /* 0x040fe400078e18ff */
[----:B------:R-:W-:Y:S02]  /*04e0*/  LEA R27, R0, R27, 0x3 ;  /* 0x0000001b001b7211 */ /* 0x000fe400078e18ff */
[----:B------:R-:W-:Y:S01]  /*04f0*/  IADD3 R6, PT, PT, R6, 0x8, RZ ;  /* 0x0000000806067810 */ /* 0x000fe20007ffe0ff */
[----:B---3--:R-:W-:-:S04]  /*0500*/  FFMA R10, R22, R26, R10 ;  /* 0x0000001a160a7223 */ /* 0x008fc8000000000a */
[----:B----4-:R-:W-:-:S04]  /*0510*/  FFMA R10, R21, R14, R10 ;  /* 0x0000000e150a7223 */ /* 0x010fc8000000000a */
[----:B-----5:R-:W-:-:S04]  /*0520*/  FFMA R10, R25, R12, R10 ;  /* 0x0000000c190a7223 */ /* 0x020fc8000000000a */
[----:B--2---:R-:W-:Y:S01]  /*0530*/  FFMA R10, R17, R28, R10 ;  /* 0x0000001c110a7223 */ /* 0x004fe2000000000a */
[----:B------:R-:W-:Y:S06]  /*0540*/  @P1 BRA `(.L_x_9) ;  /* 0xfffffffc00401947 */ /* 0x000fec000383ffff */
.L_x_8:
[----:B------:R-:W-:Y:S05]  /*0550*/  @!P0 BRA `(.L_x_10) ;  /* 0x0000000000e48947 */ /* 0x000fea0003800000 */
[----:B------:R-:W-:Y:S02]  /*0560*/  ISETP.GE.U32.AND P0, PT, R2, 0x4, PT ;  /* 0x000000040200780c */ /* 0x000fe40003f06070 */
[----:B------:R-:W-:-:S04]  /*0570*/  LOP3.LUT R6, R0, 0x3, RZ, 0xc0, !PT ;  /* 0x0000000300067812 */ /* 0x000fc800078ec0ff */
[----:B------:R-:W-:-:S07]  /*0580*/  ISETP.NE.AND P1, PT, R6, RZ, PT ;  /* 0x000000ff0600720c */ /* 0x000fce0003f25270 */
[----:B------:R-:W-:Y:S06]  /*0590*/  @!P0 BRA `(.L_x_11) ;  /* 0x0000000000648947 */ /* 0x000fec0003800000 */
[----:B------:R-:W1:Y:S01]  /*05a0*/  LDC.64 R8, c[0x0][0x380] ;  /* 0x0000e000ff087b82 */ /* 0x000e620000000a00 */
[----:B------:R-:W-:Y:S01]  /*05b0*/  IMAD R19, R7, R0, R3 ;  /* 0x0000000007137224 */ /* 0x000fe200078e0203 */
[----:B------:R-:W-:-:S04]  /*05c0*/  IADD3 R5, PT, PT, R4, R7, RZ ;  /* 0x0000000704057210 */ /* 0x000fc80007ffe0ff */
[-C--:B------:R-:W-:Y:S02]  /*05d0*/  IADD3 R17, PT, PT, R19, R0.reuse, RZ ;  /* 0x0000000013117210 */ /* 0x080fe40007ffe0ff */
[----:B------:R-:W2:Y:S02]  /*05e0*/  LDC.64 R12, c[0x0][0x388] ;  /* 0x0000e200ff0c7b82 */ /* 0x000ea40000000a00 */
[----:B------:R-:W-:-:S04]  /*05f0*/  IADD3 R15, PT, PT, R17, R0, RZ ;  /* 0x00000000110f7210 */ /* 0x000fc80007ffe0ff */
[----:B------:R-:W-:Y:S01]  /*0600*/  IADD3 R11, PT, PT, R15, R0, RZ ;  /* 0x000000000f0b7210 */ /* 0x000fe20007ffe0ff */
[----:B-1----:R-:W-:-:S04]  /*0610*/  IMAD.WIDE.U32 R18, R19, 0x4, R8 ;  /* 0x0000000413127825 */ /* 0x002fc800078e0008 */
[----:B------:R-:W-:Y:S02]  /*0620*/  IMAD.WIDE.U32 R16, R17, 0x4, R8 ;  /* 0x0000000411107825 */ /* 0x000fe400078e0008 */
[----:B0-----:R-:W3:Y:S02]  /*0630*/  LDG.E R19, desc[UR8][R18.64] ;  /* 0x0000000812137981 */ /* 0x001ee4000c1e1900 */
[----:B--2---:R-:W-:Y:S02]  /*0640*/  IMAD.WIDE R12, R5, 0x4, R12 ;  /* 0x00000004050c7825 */ /* 0x004fe400078e020c */
[----:B------:R-:W2:Y:S02]  /*0650*/  LDG.E R17, desc[UR8][R16.64] ;  /* 0x0000000810117981 */ /* 0x000ea4000c1e1900 */
[--C-:B------:R-:W-:Y:S02]  /*0660*/  IMAD.WIDE.U32 R14, R15, 0x4, R8.reuse ;  /* 0x000000040f0e7825 */ /* 0x100fe400078e0008 */
[----:B------:R-:W3:Y:S02]  /*0670*/  LDG.E R2, desc[UR8][R12.64] ;  /* 0x000000080c027981 */ /* 0x000ee4000c1e1900 */
[----:B------:R-:W-:-:S02]  /*0680*/  IMAD.WIDE.U32 R8, R11, 0x4, R8 ;  /* 0x000000040b087825 */ /* 0x000fc400078e0008 */
[----:B------:R-:W2:Y:S04]  /*0690*/  LDG.E R5, desc[UR8][R12.64+0x4] ;  /* 0x000004080c057981 */ /* 0x000ea8000c1e1900 */
[----:B------:R-:W4:Y:S04]  /*06a0*/  LDG.E R15, desc[UR8][R14.64] ;  /* 0x000000080e0f7981 */ /* 0x000f28000c1e1900 */
[----:B------:R-:W4:Y:S04]  /*06b0*/  LDG.E R11, desc[UR8][R12.64+0x8] ;  /* 0x000008080c0b7981 */ /* 0x000f28000c1e1900 */
[----:B------:R-:W5:Y:S04]  /*06c0*/  LDG.E R9, desc[UR8][R8.64] ;  /* 0x0000000808097981 */ /* 0x000f68000c1e1900 */
[----:B------:R-:W5:Y:S01]  /*06d0*/  LDG.E R20, desc[UR8][R12.64+0xc] ;  /* 0x00000c080c147981 */ /* 0x000f62000c1e1900 */
[----:B------:R-:W-:Y:S01]  /*06e0*/  IADD3 R7, PT, PT, R7, 0x4, RZ ;  /* 0x0000000407077810 */ /* 0x000fe20007ffe0ff */
[----:B---3--:R-:W-:-:S04]  /*06f0*/  FFMA R2, R19, R2, R10 ;  /* 0x0000000213027223 */ /* 0x008fc8000000000a */
[----:B--2---:R-:W-:-:S04]  /*0700*/  FFMA R2, R17, R5, R2 ;  /* 0x0000000511027223 */ /* 0x004fc80000000002 */
[----:B----4-:R-:W-:-:S04]  /*0710*/  FFMA R2, R15, R11, R2 ;  /* 0x0000000b0f027223 */ /* 0x010fc80000000002 */
[----:B-----5:R-:W-:-:S07]  /*0720*/  FFMA R10, R9, R20, R2 ;  /* 0x00000014090a7223 */ /* 0x020fce0000000002 */
.L_x_11:
[----:B------:R-:W-:Y:S05]  /*0730*/  @!P1 BRA `(.L_x_10) ;  /* 0x00000000006c9947 */ /* 0x000fea0003800000 */
[----:B------:R-:W1:Y:S01]  /*0740*/  LDC.64 R18, c[0x0][0x380] ;  /* 0x0000e000ff127b82 */ /* 0x000e620000000a00 */
[----:B------:R-:W-:Y:S02]  /*0750*/  ISETP.NE.AND P0, PT, R6, 0x1, PT ;  /* 0x000000010600780c */ /* 0x000fe40003f05270 */
[----:B------:R-:W-:-:S04]  /*0760*/  LOP3.LUT R2, R0, 0x1, RZ, 0xc0, !PT ;  /* 0x0000000100027812 */ /* 0x000fc800078ec0ff */
[----:B------:R-:W-:Y:S01]  /*0770*/  ISETP.NE.U32.AND P1, PT, R2, 0x1, PT ;  /* 0x000000010200780c */ /* 0x000fe20003f25070 */
[----:B------:R-:W2:Y:S06]  /*0780*/  LDC.64 R8, c[0x0][0x388] ;  /* 0x0000e200ff087b82 */ /* 0x000eac0000000a00 */
[C---:B------:R-:W-:Y:S01]  /*0790*/  @P0 IMAD R17, R7.reuse, R0, R3 ;  /* 0x0000000007110224 */ /* 0x040fe200078e0203 */
[----:B------:R-:W-:Y:S01]  /*07a0*/  @P0 IADD3 R5, PT, PT, R4, R7, RZ ;  /* 0x0000000704050210 */ /* 0x000fe20007ffe0ff */
[----:B------:R-:W3:Y:S01]  /*07b0*/  LDC.64 R14, c[0x0][0x380] ;  /* 0x0000e000ff0e7b82 */ /* 0x000ee20000000a00 */
[----:B------:R-:W-:-:S02]  /*07c0*/  @P0 IADD3 R7, PT, PT, R7, 0x2, RZ ;  /* 0x0000000207070810 */ /* 0x000fc40007ffe0ff */
[----:B------:R-:W-:-:S05]  /*07d0*/  @P0 IADD3 R11, PT, PT, R17, R0, RZ ;  /* 0x00000000110b0210 */ /* 0x000fca0007ffe0ff */
[----:B------:R-:W4:Y:S01]  /*07e0*/  LDC.64 R12, c[0x0][0x388] ;  /* 0x0000e200ff0c7b82 */ /* 0x000f220000000a00 */
[----:B-1----:R-:W-:-:S04]  /*07f0*/  @P0 IMAD.WIDE.U32 R16, R17, 0x4, R18 ;  /* 0x0000000411100825 */ /* 0x002fc800078e0012 */
[----:B------:R-:W-:Y:S02]  /*0800*/  @P0 IMAD.WIDE.U32 R18, R11, 0x4, R18 ;  /* 0x000000040b120825 */ /* 0x000fe400078e0012 */
[----:B0-----:R-:W5:Y:S02]  /*0810*/  @P0 LDG.E R17, desc[UR8][R16.64] ;  /* 0x0000000810110981 */ /* 0x001f64000c1e1900 */
[----:B--2---:R-:W-:Y:S02]  /*0820*/  @P0 IMAD.WIDE R8, R5, 0x4, R8 ;  /* 0x0000000405080825 */ /* 0x004fe400078e0208 */
[----:B------:R-:W2:Y:S02]  /*0830*/  @P0 LDG.E R19, desc[UR8][R18.64] ;  /* 0x0000000812130981 */ /* 0x000ea4000c1e1900 */
[----:B------:R-:W-:Y:S01]  /*0840*/  @!P1 IMAD R5, R7, R0, R3 ;  /* 0x0000000007059224 */ /* 0x000fe200078e0203 */
[----:B------:R-:W-:Y:S01]  /*0850*/  @!P1 IADD3 R7, PT, PT, R4, R7, RZ ;  /* 0x0000000704079210 */ /* 0x000fe20007ffe0ff */
[----:B------:R-:W5:Y:S02]  /*0860*/  @P0 LDG.E R0, desc[UR8][R8.64] ;  /* 0x0000000808000981 */ /* 0x000f64000c1e1900 */
[----:B---3--:R-:W-:-:S02]  /*0870*/  @!P1 IMAD.WIDE.U32 R14, R5, 0x4, R14 ;  /* 0x00000004050e9825 */ /* 0x008fc400078e000e */
[----:B------:R-:W2:Y:S04]  /*0880*/  @P0 LDG.E R2, desc[UR8][R8.64+0x4] ;  /* 0x0000040808020981 */ /* 0x000ea8000c1e1900 */
[----:B------:R-:W3:Y:S01]  /*0890*/  @!P1 LDG.E R15, desc[UR8][R14.64] ;  /* 0x000000080e0f9981 */ /* 0x000ee2000c1e1900 */
[----:B----4-:R-:W-:-:S06]  /*08a0*/  @!P1 IMAD.WIDE R12, R7, 0x4, R12 ;  /* 0x00000004070c9825 */ /* 0x010fcc00078e020c */
[----:B------:R-:W3:Y:S01]  /*08b0*/  @!P1 LDG.E R12, desc[UR8][R12.64] ;  /* 0x000000080c0c9981 */ /* 0x000ee2000c1e1900 */
[----:B-----5:R-:W-:-:S04]  /*08c0*/  @P0 FFMA R0, R17, R0, R10 ;  /* 0x0000000011000223 */ /* 0x020fc8000000000a */
[----:B--2---:R-:W-:-:S04]  /*08d0*/  @P0 FFMA R10, R19, R2, R0 ;  /* 0x00000002130a0223 */ /* 0x004fc80000000000 */
[----:B---3--:R-:W-:-:S07]  /*08e0*/  @!P1 FFMA R10, R15, R12, R10 ;  /* 0x0000000c0f0a9223 */ /* 0x008fce000000000a */
.L_x_10:
[----:B------:R-:W1:Y:S01]  /*08f0*/  LDC.64 R6, c[0x0][0x390] ;  /* 0x0000e400ff067b82 */ /* 0x000e620000000a00 */
[----:B------:R-:W-:-:S05]  /*0900*/  IADD3 R3, PT, PT, R3, R4, RZ ;  /* 0x0000000403037210 */ /* 0x000fca0007ffe0ff */
[----:B-1----:R-:W-:-:S05]  /*0910*/  IMAD.WIDE R2, R3, 0x4, R6 ;  /* 0x0000000403027825 */ /* 0x002fca00078e0206 */
[----:B0-----:R-:W-:Y:S01]  /*0920*/  STG.E desc[UR8][R2.64], R10 ;  /* 0x0000000a02007986 */ /* 0x001fe2000c101908 */
[----:B------:R-:W-:Y:S05]  /*0930*/  EXIT ;  /* 0x000000000000794d */ /* 0x000fea0003800000 */
.L_x_12:
        /* <DEDUP_REMOVED lines=12> */
.L_x_15:


//--------------------- .nv.shared.reserved.0     --------------------------
	.section	.nv.shared.reserved.0,"aw",@nobits
	.weak		__nv_reservedSMEM_offset_0_alias
	.size		__nv_reservedSMEM_offset_0_alias, 0, 64
	.other		__nv_reservedSMEM_offset_0_alias,@"STO_CUDA_RESERVED_SHARED STV_DEFAULT"
__nv_reservedSMEM_offset_0_alias:
	.zero		0
	.zero		64


//--------------------- .nv.constant0._Z14MatrixAddTotalPKfPfi --------------------------
	.section	.nv.constant0._Z14MatrixAddTotalPKfPfi,"a",@progbits
	.sectionflags	@""
	.align	4
.nv.constant0._Z14MatrixAddTotalPKfPfi:
	.zero		916


//--------------------- .nv.constant0._Z13MatrixAddOneNPKfPfi --------------------------
	.section	.nv.constant0._Z13MatrixAddOneNPKfPfi,"a",@progbits
	.sectionflags	@""
	.align	4
.nv.constant0._Z13MatrixAddOneNPKfPfi:
	.zero		916


//--------------------- .nv.constant0._Z17MatrixMult_DevicePKfS0_Pfi --------------------------
	.section	.nv.constant0._Z17MatrixMult_DevicePKfS0_Pfi,"a",@progbits
	.sectionflags	@""
	.align	4
.nv.constant0._Z17MatrixMult_DevicePKfS0_Pfi:
	.zero		924


//--------------------- SYMBOLS --------------------------

	.type		.nv.reservedSmem.offset0,@object
	.size		.nv.reservedSmem.offset0,0x4
